	.target	sm_90a

	.elftype	@"ET_EXEC"


//--------------------- .note.nv.tkinfo           --------------------------
	.section	.note.nv.tkinfo,"",@"SHT_NOTE"
	.sectionflags	@"SHF_NOTE_NV_TKINFO"
	.tkinfo
        /*0018*/ 	.word	0x00000002
        /*0030*/ 	.string	""
        /*0030*/ 	.string	"ptxas"
        /*0030*/ 	.string	"Cuda compilation tools, release 13.0, V13.0.88"
        /*0030*/ 	.string	"Build cuda_13.0.r13.0/compiler.36424714_0"
        /*0030*/ 	.string	"-v  -suppress-debug-info  -lineinfo  -arch sm_90a "



//--------------------- .note.nv.cuinfo           --------------------------
	.section	.note.nv.cuinfo,"",@"SHT_NOTE"
	.sectionflags	@"SHF_NOTE_NV_CUINFO"
        /*0018*/ 	.short	0x0002
        /*001a*/ 	.short	0x005a
        /*001c*/ 	.short	0x0082
	.zero		2


//--------------------- .nv.info                  --------------------------
	.section	.nv.info,"",@"SHT_CUDA_INFO"
	.align	4


	//----- nvinfo : EIATTR_REGCOUNT
	.align		4
        /*0000*/ 	.byte	0x04, 0x2f
        /*0002*/ 	.short	(.L_1 - .L_0)
	.align		4
.L_0:
        /*0004*/ 	.word	index@(gluon_wgmma)
        /*0008*/ 	.word	0x0000005a


	//----- nvinfo : EIATTR_FRAME_SIZE
	.align		4
.L_1:
        /*000c*/ 	.byte	0x04, 0x11
        /*000e*/ 	.short	(.L_3 - .L_2)
	.align		4
.L_2:
        /*0010*/ 	.word	index@(gluon_wgmma)
        /*0014*/ 	.word	0x00000000


	//----- nvinfo : EIATTR_MIN_STACK_SIZE
	.align		4
.L_3:
        /*0018*/ 	.byte	0x04, 0x12
        /*001a*/ 	.short	(.L_5 - .L_4)
	.align		4
.L_4:
        /*001c*/ 	.word	index@(gluon_wgmma)
        /*0020*/ 	.word	0x00000000
.L_5:


//--------------------- .nv.compat                --------------------------
	.section	.nv.compat,"",@"SHT_CUDA_COMPAT_INFO"
	.align	4
        /*0000*/ 	.byte	0x02, 0x09, 0x01, 0x00, 0x02, 0x02, 0x04, 0x00, 0x02, 0x05, 0x05, 0x00, 0x03, 0x07, 0x01, 0x01
        /*0010*/ 	.byte	0x02, 0x03, 0x03, 0x00, 0x02, 0x06, 0x01, 0x00, 0x04, 0x0b, 0x08, 0x00, 0x00, 0x00, 0x00, 0x00
        /*0020*/ 	.byte	0x00, 0x00, 0x00, 0x00


//--------------------- .nv.info.gluon_wgmma      --------------------------
	.section	.nv.info.gluon_wgmma,"",@"SHT_CUDA_INFO"
	.sectionflags	@""
	.align	4


	//----- nvinfo : EIATTR_CUDA_API_VERSION
	.align		4
        /*0000*/ 	.byte	0x04, 0x37
        /*0002*/ 	.short	(.L_7 - .L_6)
.L_6:
        /*0004*/ 	.word	0x00000082


	//----- nvinfo : EIATTR_KPARAM_INFO
	.align		4
.L_7:
        /*0008*/ 	.byte	0x04, 0x17
        /*000a*/ 	.short	(.L_9 - .L_8)
.L_8:
        /*000c*/ 	.word	0x00000000
        /*0010*/ 	.short	0x000a
        /*0012*/ 	.short	0x0048
        /*0014*/ 	.byte	0x00, 0xf4, 0x21, 0x00


	//----- nvinfo : EIATTR_KPARAM_INFO
	.align		4
.L_9:
        /*0018*/ 	.byte	0x04, 0x17
        /*001a*/ 	.short	(.L_11 - .L_10)
.L_10:
        /*001c*/ 	.word	0x00000000
        /*0020*/ 	.short	0x0009
        /*0022*/ 	.short	0x0040
        /*0024*/ 	.byte	0x00, 0xf4, 0x21, 0x00


	//----- nvinfo : EIATTR_KPARAM_INFO
	.align		4
.L_11:
        /*0028*/ 	.byte	0x04, 0x17
        /*002a*/ 	.short	(.L_13 - .L_12)
.L_12:
        /*002c*/ 	.word	0x00000000
        /*0030*/ 	.short	0x0008
        /*0032*/ 	.short	0x0038
        /*0034*/ 	.byte	0x00, 0xf0, 0x21, 0x00


	//----- nvinfo : EIATTR_KPARAM_INFO
	.align		4
.L_13:
        /*0038*/ 	.byte	0x04, 0x17
        /*003a*/ 	.short	(.L_15 - .L_14)
.L_14:
        /*003c*/ 	.word	0x00000000
        /*0040*/ 	.short	0x0007
        /*0042*/ 	.short	0x0030
        /*0044*/ 	.byte	0x00, 0xf0, 0x21, 0x00


	//----- nvinfo : EIATTR_KPARAM_INFO
	.align		4
.L_15:
        /*0048*/ 	.byte	0x04, 0x17
        /*004a*/ 	.short	(.L_17 - .L_16)
.L_16:
        /*004c*/ 	.word	0x00000000
        /*0050*/ 	.short	0x0006
        /*0052*/ 	.short	0x0028
        /*0054*/ 	.byte	0x00, 0xf0, 0x21, 0x00


	//----- nvinfo : EIATTR_KPARAM_INFO
	.align		4
.L_17:
        /*0058*/ 	.byte	0x04, 0x17
        /*005a*/ 	.short	(.L_19 - .L_18)
.L_18:
        /*005c*/ 	.word	0x00000000
        /*0060*/ 	.short	0x0005
        /*0062*/ 	.short	0x0020
        /*0064*/ 	.byte	0x00, 0xf0, 0x11, 0x00


	//----- nvinfo : EIATTR_KPARAM_INFO
	.align		4
.L_19:
        /*0068*/ 	.byte	0x04, 0x17
        /*006a*/ 	.short	(.L_21 - .L_20)
.L_20:
        /*006c*/ 	.word	0x00000000
        /*0070*/ 	.short	0x0004
        /*0072*/ 	.short	0x001c
        /*0074*/ 	.byte	0x00, 0xf0, 0x11, 0x00


	//----- nvinfo : EIATTR_KPARAM_INFO
	.align		4
.L_21:
        /*0078*/ 	.byte	0x04, 0x17
        /*007a*/ 	.short	(.L_23 - .L_22)
.L_22:
        /*007c*/ 	.word	0x00000000
        /*0080*/ 	.short	0x0003
        /*0082*/ 	.short	0x0018
        /*0084*/ 	.byte	0x00, 0xf0, 0x11, 0x00


	//----- nvinfo : EIATTR_KPARAM_INFO
	.align		4
.L_23:
        /*0088*/ 	.byte	0x04, 0x17
        /*008a*/ 	.short	(.L_25 - .L_24)
.L_24:
        /*008c*/ 	.word	0x00000000
        /*0090*/ 	.short	0x0002
        /*0092*/ 	.short	0x0010
        /*0094*/ 	.byte	0x00, 0xf4, 0x21, 0x00


	//----- nvinfo : EIATTR_KPARAM_INFO
	.align		4
.L_25:
        /*0098*/ 	.byte	0x04, 0x17
        /*009a*/ 	.short	(.L_27 - .L_26)
.L_26:
        /*009c*/ 	.word	0x00000000
        /*00a0*/ 	.short	0x0001
        /*00a2*/ 	.short	0x0008
        /*00a4*/ 	.byte	0x00, 0xf4, 0x21, 0x00


	//----- nvinfo : EIATTR_KPARAM_INFO
	.align		4
.L_27:
        /*00a8*/ 	.byte	0x04, 0x17
        /*00aa*/ 	.short	(.L_29 - .L_28)
.L_28:
        /*00ac*/ 	.word	0x00000000
        /*00b0*/ 	.short	0x0000
        /*00b2*/ 	.short	0x0000
        /*00b4*/ 	.byte	0x00, 0xf4, 0x21, 0x00


	//----- nvinfo : EIATTR_SPARSE_MMA_MASK
	.align		4
.L_29:
        /*00b8*/ 	.byte	0x03, 0x50
        /*00ba*/ 	.short	0x0000


	//----- nvinfo : EIATTR_MAXREG_COUNT
	.align		4
        /*00bc*/ 	.byte	0x03, 0x1b
        /*00be*/ 	.short	0x00ff


	//----- nvinfo : EIATTR_NUM_BARRIERS
	.align		4
        /*00c0*/ 	.byte	0x02, 0x4c
        /*00c2*/ 	.byte	0x01
	.zero		1


	//----- nvinfo : EIATTR_MERCURY_ISA_VERSION
	.align		4
        /*00c4*/ 	.byte	0x03, 0x5f
        /*00c6*/ 	.short	0x0101


	//----- nvinfo : EIATTR_INT_WARP_WIDE_INSTR_OFFSETS
	.align		4
        /*00c8*/ 	.byte	0x04, 0x31
        /*00ca*/ 	.short	(.L_31 - .L_30)


	//   ....[0]....
.L_30:
        /*00cc*/ 	.word	0x00001250


	//   ....[1]....
        /*00d0*/ 	.word	0x00001270


	//   ....[2]....
        /*00d4*/ 	.word	0x00001320


	//   ....[3]....
        /*00d8*/ 	.word	0x000017f0


	//   ....[4]....
        /*00dc*/ 	.word	0x00001800


	//   ....[5]....
        /*00e0*/ 	.word	0x00001870


	//   ....[6]....
        /*00e4*/ 	.word	0x00001880


	//   ....[7]....
        /*00e8*/ 	.word	0x00001d60


	//   ....[8]....
        /*00ec*/ 	.word	0x00001d80


	//----- nvinfo : EIATTR_COOP_GROUP_MASK_REGIDS
	.align		4
.L_31:
        /*00f0*/ 	.byte	0x04, 0x29
        /*00f2*/ 	.short	(.L_33 - .L_32)


	//   ....[0]....
.L_32:
        /*00f4*/ 	.word	0xffffffff


	//   ....[1]....
        /*00f8*/ 	.word	0xffffffff


	//   ....[2]....
        /*00fc*/ 	.word	0xffffffff


	//----- nvinfo : EIATTR_COOP_GROUP_INSTR_OFFSETS
	.align		4
.L_33:
        /*0100*/ 	.byte	0x04, 0x28
        /*0102*/ 	.short	(.L_35 - .L_34)


	//   ....[0]....
.L_34:
        /*0104*/ 	.word	0x00000140


	//   ....[1]....
        /*0108*/ 	.word	0x000006e0


	//   ....[2]....
        /*010c*/ 	.word	0x00000cb0


	//----- nvinfo : EIATTR_MBARRIER_INSTR_OFFSETS
	.align		4
.L_35:
        /*0110*/ 	.byte	0x04, 0x39
        /*0112*/ 	.short	(.L_37 - .L_36)


	//   ....[0]....
.L_36:
        /*0114*/ 	.word	0x000013c0
        /*0118*/ 	.word	0x000000ff
        /*011c*/ 	.word	0x00014000
        /*0120*/ 	.short	0x0100
        /*0122*/ 	.byte	0x14
	.zero		1


	//   ....[1]....
        /*0124*/ 	.word	0x00001500
        /*0128*/ 	.word	0x000000ff
        /*012c*/ 	.word	0x00014008
        /*0130*/ 	.short	0x0100
        /*0132*/ 	.byte	0x14
	.zero		1


	//   ....[2]....
        /*0134*/ 	.word	0x00001930
        /*0138*/ 	.word	0x000000ff
        /*013c*/ 	.word	0x00014000
        /*0140*/ 	.short	0x010a
        /*0142*/ 	.byte	0x12
	.zero		1


	//   ....[3]....
        /*0144*/ 	.word	0x00001cd0
        /*0148*/ 	.word	0x000000ff
        /*014c*/ 	.word	0x00014000
        /*0150*/ 	.short	0x0108
        /*0152*/ 	.byte	0x14
	.zero		1


	//   ....[4]....
        /*0154*/ 	.word	0x00001df0
        /*0158*/ 	.word	0x000000ff
        /*015c*/ 	.word	0x00014008
        /*0160*/ 	.short	0x0108
        /*0162*/ 	.byte	0x14
	.zero		1


	//   ....[5]....
        /*0164*/ 	.word	0x000021c0
        /*0168*/ 	.word	0x000000ff
        /*016c*/ 	.word	0x00014000
        /*0170*/ 	.short	0x010a
        /*0172*/ 	.byte	0x12
	.zero		1


	//----- nvinfo : EIATTR_NUM_MBARRIERS
	.align		4
.L_37:
        /*0174*/ 	.byte	0x03, 0x38
        /*0176*/ 	.short	0x0002


	//----- nvinfo : EIATTR_EXIT_INSTR_OFFSETS
	.align		4
        /*0178*/ 	.byte	0x04, 0x1c
        /*017a*/ 	.short	(.L_39 - .L_38)


	//   ....[0]....
.L_38:
        /*017c*/ 	.word	0x000021b0


	//----- nvinfo : EIATTR_REQNTID
	.align		4
.L_39:
        /*0180*/ 	.byte	0x04, 0x10
        /*0182*/ 	.short	(.L_41 - .L_40)
.L_40:
        /*0184*/ 	.word	0x00000100
        /*0188*/ 	.word	0x00000001
        /*018c*/ 	.word	0x00000001


	//----- nvinfo : EIATTR_CRS_STACK_SIZE
	.align		4
.L_41:
        /*0190*/ 	.byte	0x04, 0x1e
        /*0192*/ 	.short	(.L_43 - .L_42)
.L_42:
        /*0194*/ 	.word	0x00000000


	//----- nvinfo : EIATTR_CBANK_PARAM_SIZE
	.align		4
.L_43:
        /*0198*/ 	.byte	0x03, 0x19
        /*019a*/ 	.short	0x0050


	//----- nvinfo : EIATTR_PARAM_CBANK
	.align		4
        /*019c*/ 	.byte	0x04, 0x0a
        /*019e*/ 	.short	(.L_45 - .L_44)
	.align		4
.L_44:
        /*01a0*/ 	.word	index@(.nv.constant0.gluon_wgmma)
        /*01a4*/ 	.short	0x0210
        /*01a6*/ 	.short	0x0050


	//----- nvinfo : EIATTR_SW_WAR
	.align		4
.L_45:
        /*01a8*/ 	.byte	0x04, 0x36
        /*01aa*/ 	.short	(.L_47 - .L_46)
.L_46:
        /*01ac*/ 	.word	0x00000008
.L_47:


//--------------------- .nv.callgraph             --------------------------
	.section	.nv.callgraph,"",@"SHT_CUDA_CALLGRAPH"
	.align	4
	.sectionentsize	8
	.align		4
        /*0000*/ 	.word	0x00000000
	.align		4
        /*0004*/ 	.word	0xffffffff
	.align		4
        /*0008*/ 	.word	0x00000000
	.align		4
        /*000c*/ 	.word	0xfffffffe
	.align		4
        /*0010*/ 	.word	0x00000000
	.align		4
        /*0014*/ 	.word	0xfffffffd
	.align		4
        /*0018*/ 	.word	0x00000000
	.align		4
        /*001c*/ 	.word	0xfffffffc


//--------------------- .text.gluon_wgmma         --------------------------
	.section	.text.gluon_wgmma,"ax",@progbits
	.align	128
        .global         gluon_wgmma
        .type           gluon_wgmma,@function
        .size           gluon_wgmma,(.L_x_53 - gluon_wgmma)
        .other          gluon_wgmma,@"STO_CUDA_ENTRY STV_DEFAULT"
gluon_wgmma:
.text.gluon_wgmma:
[----:B------:R-:W-:Y:S01]  /*0000*/  LDC R1, c[0x0][0x28] ;  /* 0x00000a00ff017b82 */ /* 0x000fe20000000800 */
[----:B------:R-:W1:Y:S07]  /*0010*/  S2R R0, SR_TID.X ;  /* 0x0000000000007919 */ /* 0x000e6e0000002100 */
[----:B------:R-:W2:Y:S01]  /*0020*/  S2UR UR4, SR_CgaCtaId ;  /* 0x00000000000479c3 */ /* 0x000ea20000008800 */
[----:B------:R-:W-:Y:S01]  /*0030*/  UMOV UR20, 0x400 ;  /* 0x0000040000147882 */ /* 0x000fe20000000000 */
[----:B------:R-:W-:Y:S01]  /*0040*/  ULDC UR6, c[0x0][0xc] ;  /* 0x0000030000067ab9 */ /* 0x000fe20000000800 */
[----:B------:R-:W-:Y:S01]  /*0050*/  ULDC.64 UR26, c[0x0][0x250] ;  /* 0x00009400001a7ab9 */ /* 0x000fe20000000a00 */
[----:B------:R-:W-:Y:S04]  /*0060*/  BSSY B0, `(.L_x_0) ;  /* 0x000001e000007945 */ /* 0x000fe80003800000 */
[----:B------:R-:W3:Y:S08]  /*0070*/  LDC R12, c[0x0][0x230] ;  /* 0x00008c00ff0c7b82 */ /* 0x000ef00000000800 */
[----:B------:R-:W-:Y:S08]  /*0080*/  S2UR UR32, SR_CTAID.Y ;  /* 0x00000000002079c3 */ /* 0x000ff00000002600 */
[----:B------:R-:W4:Y:S01]  /*0090*/  S2UR UR5, SR_CTAID.Z ;  /* 0x00000000000579c3 */ /* 0x000f220000002700 */
[----:B--2---:R-:W-:-:S03]  /*00a0*/  ULEA UR20, UR4, UR20, 0x18 ;  /* 0x0000001404147291 */ /* 0x004fc6000f8ec03f */
[----:B------:R-:W-:Y:S01]  /*00b0*/  ULDC UR4, c[0x0][0x10] ;  /* 0x0000040000047ab9 */ /* 0x000fe20000000800 */
[----:B-1----:R-:W-:-:S03]  /*00c0*/  LOP3.LUT R7, R0, 0xff, RZ, 0xc0, !PT ;  /* 0x000000ff00077812 */ /* 0x002fc600078ec0ff */
[----:B------:R-:W1:Y:S01]  /*00d0*/  S2UR UR33, SR_CTAID.X ;  /* 0x00000000002179c3 */ /* 0x000e620000002500 */
[----:B---3--:R-:W-:Y:S01]  /*00e0*/  VIADD R5, R12, 0xffffffff ;  /* 0xffffffff0c057836 */ /* 0x008fe20000000000 */
[C---:B------:R-:W-:Y:S02]  /*00f0*/  ISETP.GE.U32.AND P0, PT, R7.reuse, 0x20, PT ;  /* 0x000000200700780c */ /* 0x040fe40003f06070 */
[C---:B------:R-:W-:Y:S02]  /*0100*/  ISETP.NE.U32.AND P2, PT, R7.reuse, RZ, PT ;  /* 0x000000ff0700720c */ /* 0x040fe40003f45070 */
[----:B------:R-:W-:Y:S02]  /*0110*/  LEA R4, R7, UR20, 0x2 ;  /* 0x0000001407047c11 */ /* 0x000fe4000f8e10ff */
[----:B------:R-:W2:Y:S07]  /*0120*/  LDC R6, c[0x0][0x228] ;  /* 0x00008a00ff067b82 */ /* 0x000eae0000000800 */
[----:B------:R3:W-:Y:S01]  /*0130*/  @!P0 STS [R4], RZ ;  /* 0x000000ff04008388 */ /* 0x0007e20000000800 */
[----:B------:R-:W-:-:S03]  /*0140*/  NOP ;  /* 0x0000000000007918 */ /* 0x000fc60000000000 */
[----:B------:R3:W-:Y:S01]  /*0150*/  @!P2 STS [UR20+0x20], R5 ;  /* 0x00002005ff00a988 */ /* 0x0007e20008000814 */
[----:B----4-:R-:W-:-:S04]  /*0160*/  UIMAD UR4, UR5, UR4, UR32 ;  /* 0x00000004050472a4 */ /* 0x010fc8000f8e0220 */
[----:B-1----:R-:W-:-:S04]  /*0170*/  UIMAD UR4, UR4, UR6, UR33 ;  /* 0x00000006040472a4 */ /* 0x002fc8000f8e0221 */
[----:B------:R-:W-:Y:S01]  /*0180*/  UIMAD UR5, UR4, 0x180, URZ ;  /* 0x00000180040578a4 */ /* 0x000fe2000f8e023f */
[----:B--2---:R-:W-:Y:S02]  /*0190*/  VIADD R6, R6, 0xffffffff ;  /* 0xffffffff06067836 */ /* 0x004fe40000000000 */
[----:B------:R-:W-:Y:S01]  /*01a0*/  UMOV UR4, URZ ;  /* 0x0000003f00047c82 */ /* 0x000fe20008000000 */
[----:B------:R-:W-:-:S04]  /*01b0*/  UIADD3 UR22, UP0, UR5, UR26, URZ ;  /* 0x0000001a05167290 */ /* 0x000fc8000ff1e03f */
[----:B------:R-:W-:Y:S01]  /*01c0*/  ULEA.HI.X.SX32 UR23, UR5, UR27, 0x1, UP0 ;  /* 0x0000001b05177291 */ /* 0x000fe200080f0e3f */
[----:B---3--:R-:W-:Y:S11]  /*01d0*/  @P2 BRA `(.L_x_1) ;  /* 0x0000000000182947 */ /* 0x008ff60003800000 */
[----:B------:R-:W1:Y:S01]  /*01e0*/  LDS R2, [UR20+0x8] ;  /* 0x00000814ff027984 */ /* 0x000e620008000800 */
[----:B------:R-:W2:Y:S01]  /*01f0*/  LDC.64 R8, c[0x0][0x210] ;  /* 0x00008400ff087b82 */ /* 0x000ea20000000a00 */
[----:B------:R-:W-:Y:S02]  /*0200*/  IMAD.MOV.U32 R3, RZ, RZ, 0x70 ;  /* 0x00000070ff037424 */ /* 0x000fe400078e00ff */
[----:B--2---:R2:W-:Y:S03]  /*0210*/  STS.64 [UR20], R8 ;  /* 0x00000008ff007988 */ /* 0x0045e60008000a14 */
[----:B-1----:R-:W-:-:S05]  /*0220*/  LOP3.LUT R2, R2, 0x10, R3, 0xd8, !PT ;  /* 0x0000001002027812 */ /* 0x002fca00078ed803 */
[----:B------:R2:W-:Y:S02]  /*0230*/  STS [UR20+0x8], R2 ;  /* 0x00000802ff007988 */ /* 0x0005e40008000814 */
.L_x_1:
[----:B------:R-:W-:Y:S05]  /*0240*/  BSYNC B0 ;  /* 0x0000000000007941 */ /* 0x000fea0003800000 */
.L_x_0:
[----:B------:R-:W-:Y:S04]  /*0250*/  BSSY B0, `(.L_x_2) ;  /* 0x000000a000007945 */ /* 0x000fe80003800000 */
[----:B------:R-:W-:Y:S05]  /*0260*/  @P2 BRA `(.L_x_3) ;  /* 0x0000000000202947 */ /* 0x000fea0003800000 */
[----:B--2---:R-:W1:Y:S01]  /*0270*/  LDS R2, [UR20+0x34] ;  /* 0x00003414ff027984 */ /* 0x004e620008000800 */
[----:B------:R-:W-:Y:S02]  /*0280*/  IMAD.MOV.U32 R3, RZ, RZ, 0x7f000000 ;  /* 0x7f000000ff037424 */ /* 0x000fe400078e00ff */
[----:B------:R-:W-:Y:S01]  /*0290*/  @!P2 IMAD.MOV.U32 R8, RZ, RZ, 0x3f ;  /* 0x0000003fff08a424 */ /* 0x000fe200078e00ff */
[----:B------:R-:W2:Y:S02]  /*02a0*/  @!P2 LDS R9, [UR20+0x38] ;  /* 0x00003814ff09a984 */ /* 0x000ea40008000800 */
[----:B-1----:R-:W-:Y:S02]  /*02b0*/  LOP3.LUT R2, R2, 0xff000000, R3, 0xb8, !PT ;  /* 0xff00000002027812 */ /* 0x002fe400078eb803 */
[----:B--2---:R-:W-:-:S03]  /*02c0*/  @!P2 LOP3.LUT R3, R9, 0xff, R8, 0xb8, !PT ;  /* 0x000000ff0903a812 */ /* 0x004fc600078eb808 */
[----:B------:R1:W-:Y:S04]  /*02d0*/  STS [UR20+0x34], R2 ;  /* 0x00003402ff007988 */ /* 0x0003e80008000814 */
[----:B------:R1:W-:Y:S02]  /*02e0*/  @!P2 STS [UR20+0x38], R3 ;  /* 0x00003803ff00a988 */ /* 0x0003e40008000814 */
.L_x_3:
[----:B------:R-:W-:Y:S05]  /*02f0*/  BSYNC B0 ;  /* 0x0000000000007941 */ /* 0x000fea0003800000 */
.L_x_2:
[----:B------:R-:W-:Y:S04]  /*0300*/  BSSY B0, `(.L_x_4) ;  /* 0x000000a000007945 */ /* 0x000fe80003800000 */
[----:B------:R-:W-:Y:S05]  /*0310*/  @P2 BRA `(.L_x_5) ;  /* 0x0000000000202947 */ /* 0x000fea0003800000 */
[----:B-12---:R-:W1:Y:S01]  /*0320*/  LDS R2, [UR20+0x1c] ;  /* 0x00001c14ff027984 */ /* 0x006e620008000800 */
[----:B------:R-:W2:Y:S03]  /*0330*/  LDC.64 R10, c[0x0][0x238] ;  /* 0x00008e00ff0a7b82 */ /* 0x000ea60000000a00 */
[----:B------:R3:W-:Y:S01]  /*0340*/  STS [UR20+0x24], R6 ;  /* 0x00002406ff007988 */ /* 0x0007e20008000814 */
[--C-:B--2---:R-:W-:Y:S02]  /*0350*/  SHF.R.U32.HI R9, RZ, 0x4, R11.reuse ;  /* 0x00000004ff097819 */ /* 0x104fe4000001160b */
[----:B------:R-:W-:-:S05]  /*0360*/  SHF.R.U64 R3, R10, 0x4, R11 ;  /* 0x000000040a037819 */ /* 0x000fca000000120b */
[----:B------:R3:W-:Y:S01]  /*0370*/  STS [UR20+0xc], R3 ;  /* 0x00000c03ff007988 */ /* 0x0007e20008000814 */
[----:B-1----:R-:W-:-:S05]  /*0380*/  LOP3.LUT R2, R2, 0xf, R9, 0xb8, !PT ;  /* 0x0000000f02027812 */ /* 0x002fca00078eb809 */
[----:B------:R3:W-:Y:S02]  /*0390*/  STS [UR20+0x1c], R2 ;  /* 0x00001c02ff007988 */ /* 0x0007e40008000814 */
.L_x_5:
[----:B------:R-:W-:Y:S05]  /*03a0*/  BSYNC B0 ;  /* 0x0000000000007941 */ /* 0x000fea0003800000 */
.L_x_4:
[----:B------:R-:W-:Y:S04]  /*03b0*/  BSSY B1, `(.L_x_6) ;  /* 0x000001d000017945 */ /* 0x000fe80003800000 */
[----:B------:R-:W-:Y:S04]  /*03c0*/  BSSY B0, `(.L_x_7) ;  /* 0x0000018000007945 */ /* 0x000fe80003800000 */
[----:B------:R-:W-:Y:S05]  /*03d0*/  @P2 BRA `(.L_x_8) ;  /* 0x00000000001c2947 */ /* 0x000fea0003800000 */
[----:B-123--:R-:W1:Y:S02]  /*03e0*/  LDS R2, [UR20+0x34] ;  /* 0x00003414ff027984 */ /* 0x00ee640008000800 */
[----:B-1----:R-:W-:-:S05]  /*03f0*/  LOP3.LUT R2, R2, 0x7, RZ, 0xb8, !PT ;  /* 0x0000000702027812 */ /* 0x002fca00078eb8ff */
[----:B------:R1:W-:Y:S01]  /*0400*/  STS [UR20+0x34], R2 ;  /* 0x00003402ff007988 */ /* 0x0003e20008000814 */
[----:B------:R-:W-:Y:S05]  /*0410*/  @P2 BRA `(.L_x_9) ;  /* 0x00000000001c2947 */ /* 0x000fea0003800000 */
[----:B-1----:R-:W1:Y:S02]  /*0420*/  LDS R2, [UR20+0x34] ;  /* 0x00003414ff027984 */ /* 0x002e640008000800 */
[----:B-1----:R-:W-:-:S05]  /*0430*/  LOP3.LUT R2, R2, 0x38, RZ, 0xb8, !PT ;  /* 0x0000003802027812 */ /* 0x002fca00078eb8ff */
[----:B------:R4:W-:Y:S02]  /*0440*/  STS [UR20+0x34], R2 ;  /* 0x00003402ff007988 */ /* 0x0009e40008000814 */
.L_x_8:
[----:B------:R-:W-:Y:S05]  /*0450*/  @P2 BRA `(.L_x_10) ;  /* 0x00000000001c2947 */ /* 0x000fea0003800000 */
[----:B-1234-:R-:W1:Y:S02]  /*0460*/  LDS R2, [UR20+0x8] ;  /* 0x00000814ff027984 */ /* 0x01ee640008000800 */
[----:B-1----:R-:W-:-:S05]  /*0470*/  LOP3.LUT R2, R2, 0x780, RZ, 0xb8, !PT ;  /* 0x0000078002027812 */ /* 0x002fca00078eb8ff */
[----:B------:R2:W-:Y:S02]  /*0480*/  STS [UR20+0x8], R2 ;  /* 0x00000802ff007988 */ /* 0x0005e40008000814 */
.L_x_9:
[----:B------:R-:W-:Y:S05]  /*0490*/  @P2 BRA `(.L_x_11) ;  /* 0x0000000000282947 */ /* 0x000fea0003800000 */
[----:B-12---:R-:W1:Y:S02]  /*04a0*/  LDS R2, [UR20+0x8] ;  /* 0x00000814ff027984 */ /* 0x006e640008000800 */
[----:B-1----:R-:W-:-:S05]  /*04b0*/  LOP3.LUT R2, R2, 0x1800, RZ, 0xb8, !PT ;  /* 0x0000180002027812 */ /* 0x002fca00078eb8ff */
[----:B------:R5:W-:Y:S02]  /*04c0*/  STS [UR20+0x8], R2 ;  /* 0x00000802ff007988 */ /* 0x000be40008000814 */
.L_x_10:
[----:B------:R-:W-:Y:S05]  /*04d0*/  @P2 BREAK B0 ;  /* 0x0000000000002942 */ /* 0x000fea0003800000 */
[----:B------:R-:W-:Y:S05]  /*04e0*/  @P2 BRA `(.L_x_12) ;  /* 0x0000000000242947 */ /* 0x000fea0003800000 */
[----:B-1-3--:R-:W1:Y:S01]  /*04f0*/  LDS R3, [UR20+0x8] ;  /* 0x00000814ff037984 */ /* 0x00ae620008000800 */
[----:B--2-45:R-:W-:-:S05]  /*0500*/  IMAD.MOV.U32 R2, RZ, RZ, 0x6000 ;  /* 0x00006000ff027424 */ /* 0x034fca00078e00ff */
[----:B-1----:R-:W-:-:S04]  /*0510*/  LOP3.LUT R2, R3, 0x6000, R2, 0xd8, !PT ;  /* 0x0000600003027812 */ /* 0x002fc800078ed802 */
[----:B------:R-:W-:-:S05]  /*0520*/  LOP3.LUT R2, R2, 0x400000, RZ, 0xb8, !PT ;  /* 0x0040000002027812 */ /* 0x000fca00078eb8ff */
[----:B------:R3:W-:Y:S02]  /*0530*/  STS [UR20+0x8], R2 ;  /* 0x00000802ff007988 */ /* 0x0007e40008000814 */
.L_x_11:
[----:B------:R-:W-:Y:S05]  /*0540*/  BSYNC B0 ;  /* 0x0000000000007941 */ /* 0x000fea0003800000 */
.L_x_7:
[----:B-123--:R-:W1:Y:S02]  /*0550*/  @!P2 LDS R2, [UR20+0x8] ;  /* 0x00000814ff02a984 */ /* 0x00ee640008000800 */
[----:B-1----:R-:W-:-:S05]  /*0560*/  @!P2 LOP3.LUT R2, R2, 0x8000, RZ, 0xb8, !PT ;  /* 0x000080000202a812 */ /* 0x002fca00078eb8ff */
[----:B------:R1:W-:Y:S02]  /*0570*/  @!P2 STS [UR20+0x8], R2 ;  /* 0x00000802ff00a988 */ /* 0x0003e40008000814 */
.L_x_12:
[----:B------:R-:W-:Y:S05]  /*0580*/  BSYNC B1 ;  /* 0x0000000000017941 */ /* 0x000fea0003800000 */
.L_x_6:
[----:B------:R-:W-:Y:S05]  /*0590*/  WARPSYNC.ALL ;  /* 0x0000000000007948 */ /* 0x000fea0003800000 */
[----:B------:R-:W-:Y:S05]  /*05a0*/  @P0 BRA `(.L_x_13) ;  /* 0x0000000000280947 */ /* 0x000fea0003800000 */
[----:B-12345:R-:W1:Y:S01]  /*05b0*/  S2R R2, SR_LANEID ;  /* 0x0000000000027919 */ /* 0x03ee620000000000 */
[----:B------:R-:W-:Y:S05]  /*05c0*/  WARPSYNC.ALL ;  /* 0x0000000000007948 */ /* 0x000fea0003800000 */
[----:B-1----:R-:W-:-:S05]  /*05d0*/  IMAD.SHL.U32 R8, R2, 0x4, RZ ;  /* 0x0000000402087824 */ /* 0x002fca00078e00ff */
[----:B------:R-:W1:Y:S01]  /*05e0*/  LDS R9, [R8+UR20] ;  /* 0x0000001408097984 */ /* 0x000e620008000800 */
[----:B------:R-:W-:-:S05]  /*05f0*/  IADD3 R2, P1, R8, UR22, RZ ;  /* 0x0000001608027c10 */ /* 0x000fca000ff3e0ff */
[----:B------:R-:W-:-:S05]  /*0600*/  IMAD.X R3, RZ, RZ, UR23, P1 ;  /* 0x00000017ff037e24 */ /* 0x000fca00088e06ff */
[----:B-1----:R1:W2:Y:S01]  /*0610*/  ATOMG.E.EXCH.STRONG.GPU PT, RZ, [R2], R9 ;  /* 0x0000000902ff73a8 */ /* 0x0022a200041ee100 */
[----:B------:R-:W-:-:S04]  /*0620*/  DEPBAR {5,4,3,2,1,0} ;  /* 0x0000003f0000791a */ /* 0x000fc80000000000 */
[----:B------:R1:W-:Y:S01]  /*0630*/  UTMACCTL.IV [UR22] ;  /* 0x00000000160079b9 */ /* 0x0003e20008000000 */
[----:B------:R-:W-:Y:S01]  /*0640*/  NOP ;  /* 0x0000000000007918 */ /* 0x000fe20000000000 */
.L_x_13:
[----:B------:R-:W-:Y:S05]  /*0650*/  @P0 BRA `(.L_x_14) ;  /* 0x00000000000c0947 */ /* 0x000fea0003800000 */
[----:B------:R0:W-:Y:S01]  /*0660*/  UTMACMDFLUSH ;  /* 0x00000000000079b7 */ /* 0x0001e20000000000 */
[----:B------:R-:W-:Y:S05]  /*0670*/  @P0 BRA `(.L_x_14) ;  /* 0x0000000000040947 */ /* 0x000fea0003800000 */
[----:B------:R-:W-:-:S04]  /*0680*/  DEPBAR.LE SB0, 0x0 ;  /* 0x000080000000791a */ /* 0x000fc80000000000 */
.L_x_14:
[----:B------:R-:W-:Y:S05]  /*0690*/  WARPSYNC.ALL ;  /* 0x0000000000007948 */ /* 0x000fea0003800000 */
[----:B--2---:R-:W-:Y:S06]  /*06a0*/  BAR.SYNC.DEFER_BLOCKING 0x0 ;  /* 0x0000000000007b1d */ /* 0x004fec0000010000 */
[----:B------:R-:W-:Y:S02]  /*06b0*/  BSSY B1, `(.L_x_15) ;  /* 0x000000b000017945 */ /* 0x000fe40003800000 */
[----:B------:R-:W-:Y:S06]  /*06c0*/  BAR.SYNC.DEFER_BLOCKING 0x0 ;  /* 0x0000000000007b1d */ /* 0x000fec0000010000 */
[----:B------:R2:W-:Y:S01]  /*06d0*/  @!P0 STS [R4], RZ ;  /* 0x000000ff04008388 */ /* 0x0005e20000000800 */
[----:B------:R-:W-:Y:S01]  /*06e0*/  NOP ;  /* 0x0000000000007918 */ /* 0x000fe20000000000 */
[----:B------:R-:W-:Y:S05]  /*06f0*/  @P2 BRA `(.L_x_16) ;  /* 0x0000000000182947 */ /* 0x000fea0003800000 */
[----:B-1-345:R-:W1:Y:S01]  /*0700*/  LDS R2, [UR20+0x8] ;  /* 0x00000814ff027984 */ /* 0x03ae620008000800 */
[----:B------:R-:W3:Y:S01]  /*0710*/  LDC.64 R8, c[0x0][0x218] ;  /* 0x00008600ff087b82 */ /* 0x000ee20000000a00 */
[----:B------:R-:W-:Y:S02]  /*0720*/  IMAD.MOV.U32 R3, RZ, RZ, 0x70 ;  /* 0x00000070ff037424 */ /* 0x000fe400078e00ff */
[----:B---3--:R3:W-:Y:S03]  /*0730*/  STS.64 [UR20], R8 ;  /* 0x00000008ff007988 */ /* 0x0087e60008000a14 */
[----:B-1----:R-:W-:-:S05]  /*0740*/  LOP3.LUT R2, R2, 0x10, R3, 0xd8, !PT ;  /* 0x0000001002027812 */ /* 0x002fca00078ed803 */
[----:B------:R3:W-:Y:S02]  /*0750*/  STS [UR20+0x8], R2 ;  /* 0x00000802ff007988 */ /* 0x0007e40008000814 */
.L_x_16:
[----:B-1----:R-:W-:Y:S05]  /*0760*/  BSYNC B1 ;  /* 0x0000000000017941 */ /* 0x002fea0003800000 */
.L_x_15:
[----:B------:R-:W-:Y:S04]  /*0770*/  BSSY B2, `(.L_x_17) ;  /* 0x000000f000027945 */ /* 0x000fe80003800000 */
[----:B------:R-:W-:Y:S04]  /*0780*/  BSSY B1, `(.L_x_18) ;  /* 0x000000c000017945 */ /* 0x000fe80003800000 */
[----:B------:R-:W-:Y:S05]  /*0790*/  @P2 BRA `(.L_x_19) ;  /* 0x0000000000282947 */ /* 0x000fea0003800000 */
[----:B---345:R-:W1:Y:S01]  /*07a0*/  LDS R2, [UR20+0x34] ;  /* 0x00003414ff027984 */ /* 0x038e620008000800 */
[----:B------:R-:W-:Y:S01]  /*07b0*/  IMAD.MOV.U32 R3, RZ, RZ, 0x7f000000 ;  /* 0x7f000000ff037424 */ /* 0x000fe200078e00ff */
[----:B------:R-:W-:Y:S05]  /*07c0*/  @P2 BREAK B1 ;  /* 0x0000000000012942 */ /* 0x000fea0003800000 */
[----:B-1----:R-:W-:-:S05]  /*07d0*/  LOP3.LUT R2, R2, 0xff000000, R3, 0xb8, !PT ;  /* 0xff00000002027812 */ /* 0x002fca00078eb803 */
[----:B------:R1:W-:Y:S01]  /*07e0*/  STS [UR20+0x34], R2 ;  /* 0x00003402ff007988 */ /* 0x0003e20008000814 */
[----:B------:R-:W-:Y:S05]  /*07f0*/  @P2 BRA `(.L_x_20) ;  /* 0x0000000000182947 */ /* 0x000fea0003800000 */
[----:B------:R-:W3:Y:S01]  /*0800*/  LDS R3, [UR20+0x38] ;  /* 0x00003814ff037984 */ /* 0x000ee20008000800 */
[----:B-1----:R-:W-:-:S05]  /*0810*/  IMAD.MOV.U32 R2, RZ, RZ, 0xff ;  /* 0x000000ffff027424 */ /* 0x002fca00078e00ff */
[----:B---3--:R-:W-:-:S05]  /*0820*/  LOP3.LUT R2, R3, 0xff, R2, 0xb8, !PT ;  /* 0x000000ff03027812 */ /* 0x008fca00078eb802 */
[----:B------:R1:W-:Y:S02]  /*0830*/  STS [UR20+0x38], R2 ;  /* 0x00003802ff007988 */ /* 0x0003e40008000814 */
.L_x_19:
[----:B------:R-:W-:Y:S05]  /*0840*/  BSYNC B1 ;  /* 0x0000000000017941 */ /* 0x000fea0003800000 */
.L_x_18:
[----:B------:R1:W-:Y:S02]  /*0850*/  @!P2 STS [UR20+0x20], R5 ;  /* 0x00002005ff00a988 */ /* 0x0003e40008000814 */
.L_x_20:
[----:B------:R-:W-:Y:S05]  /*0860*/  BSYNC B2 ;  /* 0x0000000000027941 */ /* 0x000fea0003800000 */
.L_x_17:
[----:B------:R-:W-:Y:S05]  /*0870*/  WARPSYNC.ALL ;  /* 0x0000000000007948 */ /* 0x000fea0003800000 */
[----:B-1----:R-:W1:Y:S01]  /*0880*/  LDC R5, c[0x0][0x22c] ;  /* 0x00008b00ff057b82 */ /* 0x002e620000000800 */
[----:B------:R-:W-:Y:S01]  /*0890*/  BSSY B2, `(.L_x_21) ;  /* 0x000000b000027945 */ /* 0x000fe20003800000 */
[----:B-1----:R-:W-:-:S03]  /*08a0*/  VIADD R5, R5, 0xffffffff ;  /* 0xffffffff05057836 */ /* 0x002fc60000000000 */
[----:B------:R-:W-:Y:S05]  /*08b0*/  @P2 BRA `(.L_x_22) ;  /* 0x0000000000202947 */ /* 0x000fea0003800000 */
[----:B---345:R-:W1:Y:S01]  /*08c0*/  LDS R2, [UR20+0x1c] ;  /* 0x00001c14ff027984 */ /* 0x038e620008000800 */
[----:B------:R-:W3:Y:S03]  /*08d0*/  LDC.64 R10, c[0x0][0x240] ;  /* 0x00009000ff0a7b82 */ /* 0x000ee60000000a00 */
[----:B------:R4:W-:Y:S01]  /*08e0*/  STS [UR20+0x24], R5 ;  /* 0x00002405ff007988 */ /* 0x0009e20008000814 */
[--C-:B---3--:R-:W-:Y:S02]  /*08f0*/  SHF.R.U32.HI R9, RZ, 0x4, R11.reuse ;  /* 0x00000004ff097819 */ /* 0x108fe4000001160b */
[----:B------:R-:W-:-:S05]  /*0900*/  SHF.R.U64 R3, R10, 0x4, R11 ;  /* 0x000000040a037819 */ /* 0x000fca000000120b */
[----:B------:R4:W-:Y:S01]  /*0910*/  STS [UR20+0xc], R3 ;  /* 0x00000c03ff007988 */ /* 0x0009e20008000814 */
[----:B-1----:R-:W-:-:S05]  /*0920*/  LOP3.LUT R2, R2, 0xf, R9, 0xb8, !PT ;  /* 0x0000000f02027812 */ /* 0x002fca00078eb809 */
[----:B------:R4:W-:Y:S02]  /*0930*/  STS [UR20+0x1c], R2 ;  /* 0x00001c02ff007988 */ /* 0x0009e40008000814 */
.L_x_22:
[----:B------:R-:W-:Y:S05]  /*0940*/  BSYNC B2 ;  /* 0x0000000000027941 */ /* 0x000fea0003800000 */
.L_x_21:
[----:B------:R-:W-:Y:S04]  /*0950*/  BSSY B3, `(.L_x_23) ;  /* 0x000001d000037945 */ /* 0x000fe80003800000 */
[----:B------:R-:W-:Y:S04]  /*0960*/  BSSY B2, `(.L_x_24) ;  /* 0x0000018000027945 */ /* 0x000fe80003800000 */
[----:B------:R-:W-:Y:S05]  /*0970*/  @P2 BRA `(.L_x_25) ;  /* 0x00000000001c2947 */ /* 0x000fea0003800000 */
[----:B---345:R-:W1:Y:S02]  /*0980*/  LDS R2, [UR20+0x34] ;  /* 0x00003414ff027984 */ /* 0x038e640008000800 */
[----:B-1----:R-:W-:-:S05]  /*0990*/  LOP3.LUT R2, R2, 0x7, RZ, 0xb8, !PT ;  /* 0x0000000702027812 */ /* 0x002fca00078eb8ff */
[----:B------:R1:W-:Y:S01]  /*09a0*/  STS [UR20+0x34], R2 ;  /* 0x00003402ff007988 */ /* 0x0003e20008000814 */
[----:B------:R-:W-:Y:S05]  /*09b0*/  @P2 BRA `(.L_x_26) ;  /* 0x00000000001c2947 */ /* 0x000fea0003800000 */
[----:B-1----:R-:W1:Y:S02]  /*09c0*/  LDS R2, [UR20+0x34] ;  /* 0x00003414ff027984 */ /* 0x002e640008000800 */
[----:B-1----:R-:W-:-:S05]  /*09d0*/  LOP3.LUT R2, R2, 0x38, RZ, 0xb8, !PT ;  /* 0x0000003802027812 */ /* 0x002fca00078eb8ff */
[----:B------:R1:W-:Y:S02]  /*09e0*/  STS [UR20+0x34], R2 ;  /* 0x00003402ff007988 */ /* 0x0003e40008000814 */
.L_x_25:
[----:B------:R-:W-:Y:S05]  /*09f0*/  @P2 BRA `(.L_x_27) ;  /* 0x00000000001c2947 */ /* 0x000fea0003800000 */
[----:B-1-345:R-:W1:Y:S02]  /*0a00*/  LDS R2, [UR20+0x8] ;  /* 0x00000814ff027984 */ /* 0x03ae640008000800 */
[----:B-1----:R-:W-:-:S05]  /*0a10*/  LOP3.LUT R2, R2, 0x780, RZ, 0xb8, !PT ;  /* 0x0000078002027812 */ /* 0x002fca00078eb8ff */
[----:B------:R3:W-:Y:S02]  /*0a20*/  STS [UR20+0x8], R2 ;  /* 0x00000802ff007988 */ /* 0x0007e40008000814 */
.L_x_26:
[----:B------:R-:W-:Y:S05]  /*0a30*/  @P2 BRA `(.L_x_28) ;  /* 0x0000000000282947 */ /* 0x000fea0003800000 */
[----:B-1-3--:R-:W1:Y:S02]  /*0a40*/  LDS R2, [UR20+0x8] ;  /* 0x00000814ff027984 */ /* 0x00ae640008000800 */
[----:B-1----:R-:W-:-:S05]  /*0a50*/  LOP3.LUT R2, R2, 0x1800, RZ, 0xb8, !PT ;  /* 0x0000180002027812 */ /* 0x002fca00078eb8ff */
[----:B------:R1:W-:Y:S02]  /*0a60*/  STS [UR20+0x8], R2 ;  /* 0x00000802ff007988 */ /* 0x0003e40008000814 */
.L_x_27:
[----:B------:R-:W-:Y:S05]  /*0a70*/  @P2 BREAK B2 ;  /* 0x0000000000022942 */ /* 0x000fea0003800000 */
[----:B------:R-:W-:Y:S05]  /*0a80*/  @P2 BRA `(.L_x_29) ;  /* 0x0000000000242947 */ /* 0x000fea0003800000 */
[----:B-1-345:R-:W1:Y:S01]  /*0a90*/  LDS R2, [UR20+0x8] ;  /* 0x00000814ff027984 */ /* 0x03ae620008000800 */
[----:B------:R-:W-:-:S05]  /*0aa0*/  IMAD.MOV.U32 R3, RZ, RZ, 0x6000 ;  /* 0x00006000ff037424 */ /* 0x000fca00078e00ff */
[----:B-1----:R-:W-:-:S04]  /*0ab0*/  LOP3.LUT R2, R2, 0x6000, R3, 0xd8, !PT ;  /* 0x0000600002027812 */ /* 0x002fc800078ed803 */
[----:B------:R-:W-:-:S05]  /*0ac0*/  LOP3.LUT R2, R2, 0x400000, RZ, 0xb8, !PT ;  /* 0x0040000002027812 */ /* 0x000fca00078eb8ff */
[----:B------:R4:W-:Y:S02]  /*0ad0*/  STS [UR20+0x8], R2 ;  /* 0x00000802ff007988 */ /* 0x0009e40008000814 */
.L_x_28:
[----:B------:R-:W-:Y:S05]  /*0ae0*/  BSYNC B2 ;  /* 0x0000000000027941 */ /* 0x000fea0003800000 */
.L_x_24:
[----:B-1-34-:R-:W1:Y:S02]  /*0af0*/  @!P2 LDS R2, [UR20+0x8] ;  /* 0x00000814ff02a984 */ /* 0x01ae640008000800 */
[----:B-1----:R-:W-:-:S05]  /*0b00*/  @!P2 LOP3.LUT R2, R2, 0x8000, RZ, 0xb8, !PT ;  /* 0x000080000202a812 */ /* 0x002fca00078eb8ff */
[----:B------:R1:W-:Y:S02]  /*0b10*/  @!P2 STS [UR20+0x8], R2 ;  /* 0x00000802ff00a988 */ /* 0x0003e40008000814 */
.L_x_29:
[----:B------:R-:W-:Y:S05]  /*0b20*/  BSYNC B3 ;  /* 0x0000000000037941 */ /* 0x000fea0003800000 */
.L_x_23:
[----:B------:R-:W-:Y:S05]  /*0b30*/  WARPSYNC.ALL ;  /* 0x0000000000007948 */ /* 0x000fea0003800000 */
[----:B------:R-:W-:-:S04]  /*0b40*/  UIADD3 UR25, UR5, 0x80, URZ ;  /* 0x0000008005197890 */ /* 0x000fc8000fffe03f */
[----:B------:R-:W-:-:S04]  /*0b50*/  UIADD3 UR24, UP0, UR25, UR26, URZ ;  /* 0x0000001a19187290 */ /* 0x000fc8000ff1e03f */
[----:B------:R-:W-:Y:S01]  /*0b60*/  ULEA.HI.X.SX32 UR25, UR25, UR27, 0x1, UP0 ;  /* 0x0000001b19197291 */ /* 0x000fe200080f0e3f */
[----:B------:R-:W-:Y:S11]  /*0b70*/  @P0 BRA `(.L_x_30) ;  /* 0x0000000000280947 */ /* 0x000ff60003800000 */
[----:B-1-345:R-:W1:Y:S01]  /*0b80*/  S2R R2, SR_LANEID ;  /* 0x0000000000027919 */ /* 0x03ae620000000000 */
[----:B------:R-:W-:Y:S05]  /*0b90*/  WARPSYNC.ALL ;  /* 0x0000000000007948 */ /* 0x000fea0003800000 */
[----:B-1----:R-:W-:-:S05]  /*0ba0*/  IMAD.SHL.U32 R8, R2, 0x4, RZ ;  /* 0x0000000402087824 */ /* 0x002fca00078e00ff */
[----:B------:R-:W1:Y:S01]  /*0bb0*/  LDS R9, [R8+UR20] ;  /* 0x0000001408097984 */ /* 0x000e620008000800 */
[----:B------:R-:W-:-:S05]  /*0bc0*/  IADD3 R2, P1, R8, UR24, RZ ;  /* 0x0000001808027c10 */ /* 0x000fca000ff3e0ff */
[----:B------:R-:W-:-:S05]  /*0bd0*/  IMAD.X R3, RZ, RZ, UR25, P1 ;  /* 0x00000019ff037e24 */ /* 0x000fca00088e06ff */
[----:B-1----:R1:W3:Y:S01]  /*0be0*/  ATOMG.E.EXCH.STRONG.GPU PT, RZ, [R2], R9 ;  /* 0x0000000902ff73a8 */ /* 0x0022e200041ee100 */
[----:B------:R-:W-:-:S04]  /*0bf0*/  DEPBAR {5,4,3,2,1,0} ;  /* 0x0000003f0000791a */ /* 0x000fc80000000000 */
[----:B------:R1:W-:Y:S01]  /*0c00*/  UTMACCTL.IV [UR24] ;  /* 0x00000000180079b9 */ /* 0x0003e20008000000 */
[----:B------:R-:W-:Y:S01]  /*0c10*/  NOP ;  /* 0x0000000000007918 */ /* 0x000fe20000000000 */
.L_x_30:
[----:B------:R-:W-:Y:S05]  /*0c20*/  @P0 BRA `(.L_x_31) ;  /* 0x00000000000c0947 */ /* 0x000fea0003800000 */
[----:B------:R0:W-:Y:S01]  /*0c30*/  UTMACMDFLUSH ;  /* 0x00000000000079b7 */ /* 0x0001e20000000000 */
[----:B------:R-:W-:Y:S05]  /*0c40*/  @P0 BRA `(.L_x_31) ;  /* 0x0000000000040947 */ /* 0x000fea0003800000 */
[----:B------:R-:W-:-:S04]  /*0c50*/  DEPBAR.LE SB0, 0x0 ;  /* 0x000080000000791a */ /* 0x000fc80000000000 */
.L_x_31:
[----:B------:R-:W-:Y:S05]  /*0c60*/  WARPSYNC.ALL ;  /* 0x0000000000007948 */ /* 0x000fea0003800000 */
[----:B---3--:R-:W-:Y:S06]  /*0c70*/  BAR.SYNC.DEFER_BLOCKING 0x0 ;  /* 0x0000000000007b1d */ /* 0x008fec0000010000 */
[----:B------:R-:W-:Y:S02]  /*0c80*/  BSSY B3, `(.L_x_32) ;  /* 0x000000b000037945 */ /* 0x000fe40003800000 */
[----:B------:R-:W-:Y:S06]  /*0c90*/  BAR.SYNC.DEFER_BLOCKING 0x0 ;  /* 0x0000000000007b1d */ /* 0x000fec0000010000 */
[----:B------:R3:W-:Y:S01]  /*0ca0*/  @!P0 STS [R4], RZ ;  /* 0x000000ff04008388 */ /* 0x0007e20000000800 */
[----:B------:R-:W-:Y:S01]  /*0cb0*/  NOP ;  /* 0x0000000000007918 */ /* 0x000fe20000000000 */
[----:B------:R-:W-:Y:S05]  /*0cc0*/  @P2 BRA `(.L_x_33) ;  /* 0x0000000000182947 */ /* 0x000fea0003800000 */
[----:B-1--45:R-:W1:Y:S01]  /*0cd0*/  LDS R2, [UR20+0x8] ;  /* 0x00000814ff027984 */ /* 0x032e620008000800 */
[----:B------:R-:W4:Y:S01]  /*0ce0*/  LDC.64 R8, c[0x0][0x220] ;  /* 0x00008800ff087b82 */ /* 0x000f220000000a00 */
[----:B------:R-:W-:Y:S02]  /*0cf0*/  IMAD.MOV.U32 R3, RZ, RZ, 0x70 ;  /* 0x00000070ff037424 */ /* 0x000fe400078e00ff */
[----:B----4-:R4:W-:Y:S03]  /*0d00*/  STS.64 [UR20], R8 ;  /* 0x00000008ff007988 */ /* 0x0109e60008000a14 */
[----:B-1----:R-:W-:-:S05]  /*0d10*/  LOP3.LUT R2, R2, 0x10, R3, 0xd8, !PT ;  /* 0x0000001002027812 */ /* 0x002fca00078ed803 */
[----:B------:R4:W-:Y:S02]  /*0d20*/  STS [UR20+0x8], R2 ;  /* 0x00000802ff007988 */ /* 0x0009e40008000814 */
.L_x_33:
[----:B-1----:R-:W-:Y:S05]  /*0d30*/  BSYNC B3 ;  /* 0x0000000000037941 */ /* 0x002fea0003800000 */
.L_x_32:
[----:B------:R-:W-:Y:S04]  /*0d40*/  BSSY B3, `(.L_x_34) ;  /* 0x0000033000037945 */ /* 0x000fe80003800000 */
[----:B------:R-:W-:Y:S04]  /*0d50*/  BSSY B4, `(.L_x_35) ;  /* 0x000002e000047945 */ /* 0x000fe80003800000 */
[----:B------:R-:W-:Y:S05]  /*0d60*/  @P2 BRA `(.L_x_36) ;  /* 0x0000000000242947 */ /* 0x000fea0003800000 */
[----:B----45:R-:W1:Y:S01]  /*0d70*/  LDS R2, [UR20+0x34] ;  /* 0x00003414ff027984 */ /* 0x030e620008000800 */
[----:B------:R-:W-:-:S05]  /*0d80*/  IMAD.MOV.U32 R3, RZ, RZ, 0x7f000000 ;  /* 0x7f000000ff037424 */ /* 0x000fca00078e00ff */
[----:B-1----:R-:W-:-:S05]  /*0d90*/  LOP3.LUT R2, R2, 0xff000000, R3, 0xb8, !PT ;  /* 0xff00000002027812 */ /* 0x002fca00078eb803 */
[----:B------:R1:W-:Y:S01]  /*0da0*/  STS [UR20+0x34], R2 ;  /* 0x00003402ff007988 */ /* 0x0003e20008000814 */
[----:B------:R-:W-:Y:S05]  /*0db0*/  @P2 BRA `(.L_x_37) ;  /* 0x0000000000182947 */ /* 0x000fea0003800000 */
[----:B-1----:R-:W1:Y:S01]  /*0dc0*/  LDS R2, [UR20+0x38] ;  /* 0x00003814ff027984 */ /* 0x002e620008000800 */
[----:B------:R-:W-:-:S05]  /*0dd0*/  IMAD.MOV.U32 R3, RZ, RZ, 0x3f ;  /* 0x0000003fff037424 */ /* 0x000fca00078e00ff */
[----:B-1----:R-:W-:-:S05]  /*0de0*/  LOP3.LUT R2, R2, 0xff, R3, 0xb8, !PT ;  /* 0x000000ff02027812 */ /* 0x002fca00078eb803 */
[----:B------:R1:W-:Y:S02]  /*0df0*/  STS [UR20+0x38], R2 ;  /* 0x00003802ff007988 */ /* 0x0003e40008000814 */
.L_x_36:
[----:B------:R-:W-:Y:S05]  /*0e00*/  @P2 BRA `(.L_x_38) ;  /* 0x00000000000c2947 */ /* 0x000fea0003800000 */
[----:B------:R1:W-:Y:S02]  /*0e10*/  STS [UR20+0x20], R5 ;  /* 0x00002005ff007988 */ /* 0x0003e40008000814 */
.L_x_37:
[----:B------:R-:W-:Y:S05]  /*0e20*/  @P2 BRA `(.L_x_39) ;  /* 0x0000000000242947 */ /* 0x000fea0003800000 */
[----:B------:R1:W-:Y:S02]  /*0e30*/  STS [UR20+0x24], R6 ;  /* 0x00002406ff007988 */ /* 0x0003e40008000814 */
.L_x_38:
[----:B------:R-:W-:Y:S05]  /*0e40*/  @P2 BRA `(.L_x_40) ;  /* 0x00000000002c2947 */ /* 0x000fea0003800000 */
[----:B-1--45:R-:W1:Y:S01]  /*0e50*/  LDS R2, [UR20+0x1c] ;  /* 0x00001c14ff027984 */ /* 0x032e620008000800 */
[----:B------:R-:W4:Y:S02]  /*0e60*/  LDC.64 R8, c[0x0][0x248] ;  /* 0x00009200ff087b82 */ /* 0x000f240000000a00 */
[--C-:B----4-:R-:W-:Y:S02]  /*0e70*/  SHF.R.U32.HI R5, RZ, 0x4, R9.reuse ;  /* 0x00000004ff057819 */ /* 0x110fe40000011609 */
[----:B------:R-:W-:-:S05]  /*0e80*/  SHF.R.U64 R3, R8, 0x4, R9 ;  /* 0x0000000408037819 */ /* 0x000fca0000001209 */
[----:B------:R4:W-:Y:S01]  /*0e90*/  STS [UR20+0xc], R3 ;  /* 0x00000c03ff007988 */ /* 0x0009e20008000814 */
[----:B-1----:R-:W-:-:S05]  /*0ea0*/  LOP3.LUT R2, R2, 0xf, R5, 0xb8, !PT ;  /* 0x0000000f02027812 */ /* 0x002fca00078eb805 */
[----:B------:R4:W-:Y:S02]  /*0eb0*/  STS [UR20+0x1c], R2 ;  /* 0x00001c02ff007988 */ /* 0x0009e40008000814 */
.L_x_39:
[----:B------:R-:W-:Y:S05]  /*0ec0*/  @P2 BRA `(.L_x_41) ;  /* 0x00000000001c2947 */ /* 0x000fea0003800000 */
[----:B-1--45:R-:W1:Y:S02]  /*0ed0*/  LDS R2, [UR20+0x34] ;  /* 0x00003414ff027984 */ /* 0x032e640008000800 */
[----:B-1----:R-:W-:-:S05]  /*0ee0*/  LOP3.LUT R2, R2, 0x7, RZ, 0xb8, !PT ;  /* 0x0000000702027812 */ /* 0x002fca00078eb8ff */
[----:B------:R1:W-:Y:S02]  /*0ef0*/  STS [UR20+0x34], R2 ;  /* 0x00003402ff007988 */ /* 0x0003e40008000814 */
.L_x_40:
[----:B------:R-:W-:Y:S05]  /*0f00*/  @P2 BRA `(.L_x_42) ;  /* 0x00000000001c2947 */ /* 0x000fea0003800000 */
[----:B-1--45:R-:W1:Y:S02]  /*0f10*/  LDS R2, [UR20+0x34] ;  /* 0x00003414ff027984 */ /* 0x032e640008000800 */
[----:B-1----:R-:W-:-:S05]  /*0f20*/  LOP3.LUT R2, R2, 0x38, RZ, 0xb8, !PT ;  /* 0x0000003802027812 */ /* 0x002fca00078eb8ff */
[----:B------:R1:W-:Y:S02]  /*0f30*/  STS [UR20+0x34], R2 ;  /* 0x00003402ff007988 */ /* 0x0003e40008000814 */
.L_x_41:
[----:B------:R-:W-:Y:S05]  /*0f40*/  @P2 BRA `(.L_x_43) ;  /* 0x00000000001c2947 */ /* 0x000fea0003800000 */
[----:B-1--45:R-:W1:Y:S02]  /*0f50*/  LDS R2, [UR20+0x8] ;  /* 0x00000814ff027984 */ /* 0x032e640008000800 */
[----:B-1----:R-:W-:-:S05]  /*0f60*/  LOP3.LUT R2, R2, 0x780, RZ, 0xb8, !PT ;  /* 0x0000078002027812 */ /* 0x002fca00078eb8ff */
[----:B------:R1:W-:Y:S02]  /*0f70*/  STS [UR20+0x8], R2 ;  /* 0x00000802ff007988 */ /* 0x0003e40008000814 */
.L_x_42:
[----:B------:R-:W-:Y:S05]  /*0f80*/  @P2 BRA `(.L_x_44) ;  /* 0x0000000000282947 */ /* 0x000fea0003800000 */
[----:B-1--45:R-:W1:Y:S02]  /*0f90*/  LDS R2, [UR20+0x8] ;  /* 0x00000814ff027984 */ /* 0x032e640008000800 */
[----:B-1----:R-:W-:-:S05]  /*0fa0*/  LOP3.LUT R2, R2, 0x1800, RZ, 0xb8, !PT ;  /* 0x0000180002027812 */ /* 0x002fca00078eb8ff */
[----:B------:R1:W-:Y:S02]  /*0fb0*/  STS [UR20+0x8], R2 ;  /* 0x00000802ff007988 */ /* 0x0003e40008000814 */
.L_x_43:
[----:B------:R-:W-:Y:S05]  /*0fc0*/  @P2 BREAK B4 ;  /* 0x0000000000042942 */ /* 0x000fea0003800000 */
[----:B------:R-:W-:Y:S05]  /*0fd0*/  @P2 BRA `(.L_x_45) ;  /* 0x0000000000242947 */ /* 0x000fea0003800000 */
[----:B-1--45:R-:W1:Y:S01]  /*0fe0*/  LDS R2, [UR20+0x8] ;  /* 0x00000814ff027984 */ /* 0x032e620008000800 */
[----:B------:R-:W-:-:S05]  /*0ff0*/  IMAD.MOV.U32 R3, RZ, RZ, 0x6000 ;  /* 0x00006000ff037424 */ /* 0x000fca00078e00ff */
[----:B-1----:R-:W-:-:S04]  /*1000*/  LOP3.LUT R2, R2, 0x6000, R3, 0xd8, !PT ;  /* 0x0000600002027812 */ /* 0x002fc800078ed803 */
[----:B------:R-:W-:-:S05]  /*1010*/  LOP3.LUT R2, R2, 0x400000, RZ, 0xb8, !PT ;  /* 0x0040000002027812 */ /* 0x000fca00078eb8ff */
[----:B------:R1:W-:Y:S02]  /*1020*/  STS [UR20+0x8], R2 ;  /* 0x00000802ff007988 */ /* 0x0003e40008000814 */
.L_x_44:
[----:B------:R-:W-:Y:S05]  /*1030*/  BSYNC B4 ;  /* 0x0000000000047941 */ /* 0x000fea0003800000 */
.L_x_35:
[----:B-1--45:R-:W1:Y:S02]  /*1040*/  @!P2 LDS R2, [UR20+0x8] ;  /* 0x00000814ff02a984 */ /* 0x032e640008000800 */
[----:B-1----:R-:W-:-:S05]  /*1050*/  @!P2 LOP3.LUT R2, R2, 0x8000, RZ, 0xb8, !PT ;  /* 0x000080000202a812 */ /* 0x002fca00078eb8ff */
[----:B------:R1:W-:Y:S02]  /*1060*/  @!P2 STS [UR20+0x8], R2 ;  /* 0x00000802ff00a988 */ /* 0x0003e40008000814 */
.L_x_45:
[----:B------:R-:W-:Y:S05]  /*1070*/  BSYNC B3 ;  /* 0x0000000000037941 */ /* 0x000fea0003800000 */
.L_x_34:
[----:B------:R-:W-:Y:S05]  /*1080*/  WARPSYNC.ALL ;  /* 0x0000000000007948 */ /* 0x000fea0003800000 */
[----:B------:R-:W-:Y:S01]  /*1090*/  UIADD3 UR5, UR5, 0x100, URZ ;  /* 0x0000010005057890 */ /* 0x000fe2000fffe03f */
[----:B------:R-:W-:Y:S01]  /*10a0*/  ISETP.GE.AND P1, PT, R12, 0x1, PT ;  /* 0x000000010c00780c */ /* 0x000fe20003f26270 */
[----:B------:R-:W-:Y:S01]  /*10b0*/  IMAD.MOV.U32 R24, RZ, RZ, RZ ;  /* 0x000000ffff187224 */ /* 0x000fe200078e00ff */
[----:B------:R-:W-:Y:S01]  /*10c0*/  SHF.R.U32.HI R6, RZ, 0x5, R0 ;  /* 0x00000005ff067819 */ /* 0x000fe20000011600 */
[----:B------:R-:W-:-:S04]  /*10d0*/  UIADD3 UR26, UP0, UR5, UR26, URZ ;  /* 0x0000001a051a7290 */ /* 0x000fc8000ff1e03f */
[----:B------:R-:W-:Y:S01]  /*10e0*/  ULEA.HI.X.SX32 UR27, UR5, UR27, 0x1, UP0 ;  /* 0x0000001b051b7291 */ /* 0x000fe200080f0e3f */
[----:B------:R-:W-:Y:S11]  /*10f0*/  @P0 BRA `(.L_x_46) ;  /* 0x0000000000280947 */ /* 0x000ff60003800000 */
[----:B-1--45:R-:W2:Y:S01]  /*1100*/  S2R R2, SR_LANEID ;  /* 0x0000000000027919 */ /* 0x032ea20000000000 */
[----:B------:R-:W-:Y:S05]  /*1110*/  WARPSYNC.ALL ;  /* 0x0000000000007948 */ /* 0x000fea0003800000 */
[----:B--23--:R-:W-:-:S05]  /*1120*/  IMAD.SHL.U32 R4, R2, 0x4, RZ ;  /* 0x0000000402047824 */ /* 0x00cfca00078e00ff */
[----:B------:R-:W1:Y:S01]  /*1130*/  LDS R5, [R4+UR20] ;  /* 0x0000001404057984 */ /* 0x000e620008000800 */
[----:B------:R-:W-:-:S05]  /*1140*/  IADD3 R2, P3, R4, UR26, RZ ;  /* 0x0000001a04027c10 */ /* 0x000fca000ff7e0ff */
[----:B------:R-:W-:-:S05]  /*1150*/  IMAD.X R3, RZ, RZ, UR27, P3 ;  /* 0x0000001bff037e24 */ /* 0x000fca00098e06ff */
[----:B-1----:R1:W2:Y:S01]  /*1160*/  ATOMG.E.EXCH.STRONG.GPU PT, RZ, [R2], R5 ;  /* 0x0000000502ff73a8 */ /* 0x0022a200041ee100 */
[----:B------:R-:W-:-:S04]  /*1170*/  DEPBAR {5,4,3,2,1,0} ;  /* 0x0000003f0000791a */ /* 0x000fc80000000000 */
[----:B------:R1:W-:Y:S01]  /*1180*/  UTMACCTL.IV [UR26] ;  /* 0x000000001a0079b9 */ /* 0x0003e20008000000 */
[----:B------:R-:W-:Y:S01]  /*1190*/  NOP ;  /* 0x0000000000007918 */ /* 0x000fe20000000000 */
.L_x_46:
[----:B------:R-:W-:Y:S05]  /*11a0*/  @P0 BRA `(.L_x_47) ;  /* 0x00000000000c0947 */ /* 0x000fea0003800000 */
[----:B------:R0:W-:Y:S01]  /*11b0*/  UTMACMDFLUSH ;  /* 0x00000000000079b7 */ /* 0x0001e20000000000 */
[----:B------:R-:W-:Y:S05]  /*11c0*/  @P0 BRA `(.L_x_47) ;  /* 0x0000000000040947 */ /* 0x000fea0003800000 */
[----:B------:R-:W-:-:S04]  /*11d0*/  DEPBAR.LE SB0, 0x0 ;  /* 0x000080000000791a */ /* 0x000fc80000000000 */
.L_x_47:
[----:B------:R-:W-:Y:S05]  /*11e0*/  WARPSYNC.ALL ;  /* 0x0000000000007948 */ /* 0x000fea0003800000 */
[----:B--2---:R-:W-:Y:S01]  /*11f0*/  BAR.SYNC.DEFER_BLOCKING 0x0 ;  /* 0x0000000000007b1d */ /* 0x004fe20000010000 */
[----:B------:R-:W-:Y:S01]  /*1200*/  R2UR UR21, R6 ;  /* 0x00000000061572ca */ /* 0x000fe200000e0000 */
[----:B------:R-:W-:Y:S01]  /*1210*/  USHF.L.U32 UR15, UR32, 0x8, URZ ;  /* 0x00000008200f7899 */ /* 0x000fe2000800063f */
[----:B------:R-:W-:Y:S01]  /*1220*/  IMAD.MOV.U32 R25, RZ, RZ, RZ ;  /* 0x000000ffff197224 */ /* 0x000fe200078e00ff */
[----:B------:R-:W-:Y:S01]  /*1230*/  USHF.L.U32 UR11, UR33, 0x6, URZ ;  /* 0x00000006210b7899 */ /* 0x000fe2000800063f */
[----:B------:R-:W-:Y:S01]  /*1240*/  CS2R R26, SRZ ;  /* 0x00000000001a7805 */ /* 0x000fe2000001ff00 */
[----:B------:R-:W-:Y:S01]  /*1250*/  VOTEU.ALL UP0, P2 ;  /* 0x00000000003f7886 */ /* 0x000fe20001000000 */
[----:B------:R-:W-:Y:S01]  /*1260*/  UMOV UR6, 0x1 ;  /* 0x0000000100067882 */ /* 0x000fe20000000000 */
[----:B------:R-:W-:Y:S01]  /*1270*/  VOTEU.ALL UP1, P2 ;  /* 0x00000000003f7886 */ /* 0x000fe20001020000 */
[----:B------:R-:W-:-:S02]  /*1280*/  CS2R R28, SRZ ;  /* 0x00000000001c7805 */ /* 0x000fc4000001ff00 */
[----:B------:R-:W-:Y:S01]  /*1290*/  CS2R R30, SRZ ;  /* 0x00000000001e7805 */ /* 0x000fe2000001ff00 */
[----:B------:R-:W-:-:S04]  /*12a0*/  @!UP0 UIADD3 UR8, -UR6, 0x100000, URZ ;  /* 0x0010000006088890 */ /* 0x000fc8000fffe13f */
[----:B------:R-:W-:Y:S02]  /*12b0*/  @!UP0 USHF.L.U32 UR9, UR8, 0xb, URZ ;  /* 0x0000000b08098899 */ /* 0x000fe4000800063f */
[----:B------:R-:W-:Y:S01]  /*12c0*/  @!UP0 USHF.L.U32 UR8, UR8, 0x1, URZ ;  /* 0x0000000108088899 */ /* 0x000fe2000800063f */
[----:B------:R-:W-:Y:S01]  /*12d0*/  CS2R R32, SRZ ;  /* 0x0000000000207805 */ /* 0x000fe2000001ff00 */
[----:B------:R-:W-:-:S04]  /*12e0*/  @!UP0 UIADD3 UR6, -UR6, 0x100000, URZ ;  /* 0x0010000006068890 */ /* 0x000fc8000fffe13f */
[----:B------:R-:W-:Y:S02]  /*12f0*/  @!UP0 USHF.L.U32 UR7, UR6, 0xb, URZ ;  /* 0x0000000b06078899 */ /* 0x000fe4000800063f */
[----:B------:R-:W-:Y:S01]  /*1300*/  @!UP0 USHF.L.U32 UR6, UR6, 0x1, URZ ;  /* 0x0000000106068899 */ /* 0x000fe2000800063f */
[----:B------:R-:W-:Y:S01]  /*1310*/  CS2R R34, SRZ ;  /* 0x0000000000227805 */ /* 0x000fe2000001ff00 */
[----:B------:R-:W-:Y:S01]  /*1320*/  VOTEU.ALL UP0, P2 ;  /* 0x00000000003f7886 */ /* 0x000fe20001000000 */
[----:B------:R-:W-:Y:S02]  /*1330*/  CS2R R36, SRZ ;  /* 0x0000000000247805 */ /* 0x000fe4000001ff00 */
[----:B------:R-:W-:Y:S02]  /*1340*/  CS2R R38, SRZ ;  /* 0x0000000000267805 */ /* 0x000fe4000001ff00 */
[----:B------:R-:W-:Y:S02]  /*1350*/  CS2R R40, SRZ ;  /* 0x0000000000287805 */ /* 0x000fe4000001ff00 */
[----:B------:R-:W-:-:S02]  /*1360*/  CS2R R42, SRZ ;  /* 0x00000000002a7805 */ /* 0x000fc4000001ff00 */
[----:B------:R-:W-:Y:S02]  /*1370*/  CS2R R44, SRZ ;  /* 0x00000000002c7805 */ /* 0x000fe4000001ff00 */
[----:B------:R-:W-:Y:S02]  /*1380*/  CS2R R46, SRZ ;  /* 0x00000000002e7805 */ /* 0x000fe4000001ff00 */
[----:B------:R-:W-:Y:S02]  /*1390*/  CS2R R48, SRZ ;  /* 0x0000000000307805 */ /* 0x000fe4000001ff00 */
[----:B------:R-:W-:Y:S01]  /*13a0*/  CS2R R50, SRZ ;  /* 0x0000000000327805 */ /* 0x000fe2000001ff00 */
[----:B------:R-:W2:Y:S02]  /*13b0*/  FENCE.VIEW.ASYNC.S ;  /* 0x00000000000073c6 */ /* 0x000ea40000000000 */
[----:B--2---:R2:W4:Y:S02]  /*13c0*/  @!UP0 SYNCS.EXCH.64 URZ, [UR20+0x14000], UR8 ;  /* 0x01400008143f85b2 */ /* 0x0045240008000100 */
[----:B----4-:R-:W-:Y:S01]  /*13d0*/  BAR.SYNC.DEFER_BLOCKING 0x0 ;  /* 0x0000000000007b1d */ /* 0x010fe20000010000 */
[----:B------:R-:W-:-:S02]  /*13e0*/  CS2R R52, SRZ ;  /* 0x0000000000347805 */ /* 0x000fc4000001ff00 */
[----:B------:R-:W-:Y:S02]  /*13f0*/  CS2R R54, SRZ ;  /* 0x0000000000367805 */ /* 0x000fe4000001ff00 */
[----:B------:R-:W-:Y:S02]  /*1400*/  CS2R R56, SRZ ;  /* 0x0000000000387805 */ /* 0x000fe4000001ff00 */
[----:B------:R-:W-:Y:S02]  /*1410*/  CS2R R58, SRZ ;  /* 0x00000000003a7805 */ /* 0x000fe4000001ff00 */
[----:B------:R-:W-:Y:S02]  /*1420*/  CS2R R60, SRZ ;  /* 0x00000000003c7805 */ /* 0x000fe4000001ff00 */
[----:B------:R-:W-:Y:S02]  /*1430*/  CS2R R62, SRZ ;  /* 0x00000000003e7805 */ /* 0x000fe4000001ff00 */
        /* <DEDUP_REMOVED lines=11> */
[----:B------:R-:W-:Y:S01]  /*14f0*/  CS2R R86, SRZ ;  /* 0x0000000000567805 */ /* 0x000fe2000001ff00 */
[----:B------:R2:W4:Y:S01]  /*1500*/  @!UP1 SYNCS.EXCH.64 URZ, [UR20+0x14008], UR6 ;  /* 0x01400806143f95b2 */ /* 0x0005220008000100 */
[----:B------:R-:W-:Y:S05]  /*1510*/  @!P1 BRA `(.L_x_48) ;  /* 0x0000000400909947 */ /* 0x000fea0003800000 */
        /* <DEDUP_REMOVED lines=31> */
[----:B------:R-:W-:Y:S01]  /*1710*/  CS2R R86, SRZ ;  /* 0x0000000000567805 */ /* 0x000fe2000001ff00 */
[----:B------:R-:W-:Y:S01]  /*1720*/  UMOV UR5, URZ ;  /* 0x0000003f00057c82 */ /* 0x000fe20008000000 */
[----:B------:R-:W-:-:S05]  /*1730*/  UMOV UR10, URZ ;  /* 0x0000003f000a7c82 */ /* 0x000fca0008000000 */
.L_x_50:
[----:B----4-:R-:W-:Y:S01]  /*1740*/  BAR.SYNC.DEFER_BLOCKING 0x0 ;  /* 0x0000000000007b1d */ /* 0x010fe20000010000 */
[----:B------:R-:W-:Y:S01]  /*1750*/  ULEA UR18, UR5, UR20, 0x3 ;  /* 0x0000001405127291 */ /* 0x000fe2000f8e183f */
[----:B-1---5:R-:W-:Y:S01]  /*1760*/  @!P2 IMAD.MOV.U32 R2, RZ, RZ, 0xa000 ;  /* 0x0000a000ff02a424 */ /* 0x022fe200078e00ff */
[----:B------:R-:W-:Y:S01]  /*1770*/  ELECT P0, URZ, PT ;  /* 0x00000000003f782f */ /* 0x000fe20003800000 */
[----:B--2---:R-:W-:-:S03]  /*1780*/  ULEA UR8, UR5, UR20, 0xd ;  /* 0x0000001405087291 */ /* 0x004fc6000f8e683f */
[----:B------:R-:W-:Y:S02]  /*1790*/  ISETP.LT.U32.AND P0, PT, R7, 0x20, P0 ;  /* 0x000000200700780c */ /* 0x000fe40000701070 */
[----:B------:R-:W-:Y:S01]  /*17a0*/  ELECT P1, URZ, PT ;  /* 0x00000000003f782f */ /* 0x000fe20003820000 */
[----:B------:R-:W-:-:S03]  /*17b0*/  UIADD3 UR8, UR8, 0x10000, URZ ;  /* 0x0001000008087890 */ /* 0x000fc6000fffe03f */
[----:B------:R-:W-:Y:S01]  /*17c0*/  ISETP.LT.U32.AND P1, PT, R7, 0x20, P1 ;  /* 0x000000200700780c */ /* 0x000fe20000f21070 */
[----:B------:R-:W-:Y:S01]  /*17d0*/  ULEA UR12, UR5, UR20, 0xf ;  /* 0x00000014050c7291 */ /* 0x000fe2000f8e783f */
[----:B------:R-:W-:-:S05]  /*17e0*/  UMOV UR14, UR10 ;  /* 0x0000000a000e7c82 */ /* 0x000fca0008000000 */
[----:B------:R-:W-:Y:S01]  /*17f0*/  VOTEU.ANY UP0, P0 ;  /* 0x00000000003f7886 */ /* 0x000fe20000000100 */
[----:B------:R-:W-:Y:S01]  /*1800*/  VOTEU.ANY UP2, P0 ;  /* 0x00000000003f7886 */ /* 0x000fe20000040100 */
[----:B------:R1:W-:Y:S03]  /*1810*/  @!P2 SYNCS.ARRIVE.TRANS64 RZ, [UR18+0x14000], R2 ;  /* 0x01400002ffffa9a7 */ /* 0x0003e60008000012 */
[----:B------:R-:W-:Y:S01]  /*1820*/  @UP0 UIADD3 UR9, UR18, 0x14000, URZ ;  /* 0x0001400012090890 */ /* 0x000fe2000fffe03f */
[----:B------:R-:W-:Y:S01]  /*1830*/  @UP0 UMOV UR6, UR22 ;  /* 0x0000001600060c82 */ /* 0x000fe20008000000 */
[----:B------:R-:W-:Y:S01]  /*1840*/  @UP0 UMOV UR7, UR23 ;  /* 0x0000001700070c82 */ /* 0x000fe20008000000 */
[----:B------:R-:W-:Y:S01]  /*1850*/  BAR.SYNC.DEFER_BLOCKING 0x0 ;  /* 0x0000000000007b1d */ /* 0x000fe20000010000 */
[----:B-1----:R-:W-:-:S05]  /*1860*/  IMAD.U32 R2, RZ, RZ, UR4 ;  /* 0x00000004ff027e24 */ /* 0x002fca000f8e00ff */
[----:B------:R-:W-:Y:S01]  /*1870*/  VOTEU.ANY UP1, P1 ;  /* 0x00000000003f7886 */ /* 0x000fe20000820100 */
[----:B------:R-:W-:Y:S01]  /*1880*/  VOTEU.ANY UP3, P1 ;  /* 0x00000000003f7886 */ /* 0x000fe20000860100 */
[----:B------:R-:W-:-:S03]  /*1890*/  SHF.L.U32 R2, R2, 0x1f, RZ ;  /* 0x0000001f02027819 */ /* 0x000fc600000006ff */
[----:B------:R-:W-:Y:S01]  /*18a0*/  @UP1 UIADD3 UR13, UR18, 0x14000, URZ ;  /* 0x00014000120d1890 */ /* 0x000fe2000fffe03f */
[----:B------:R-:W-:Y:S01]  /*18b0*/  @UP1 UMOV UR16, UR24 ;  /* 0x0000001800101c82 */ /* 0x000fe20008000000 */
[----:B------:R-:W-:Y:S01]  /*18c0*/  @UP1 UMOV UR17, UR25 ;  /* 0x0000001900111c82 */ /* 0x000fe20008000000 */
[----:B------:R1:W-:Y:S01]  /*18d0*/  @UP2 UTMALDG.2D [UR8], [UR6] ;  /* 0x00000008060025b4 */ /* 0x0003e20008008000 */
[----:B------:R2:W-:Y:S06]  /*18e0*/  MEMBAR.ALL.CTA ;  /* 0x0000000000007992 */ /* 0x0005ec0000008000 */
[----:B--2---:R-:W2:Y:S02]  /*18f0*/  FENCE.VIEW.ASYNC.S ;  /* 0x00000000000073c6 */ /* 0x004ea40000000000 */
[----:B--2---:R-:W-:Y:S06]  /*1900*/  BAR.SYNC.DEFER_BLOCKING 0x0 ;  /* 0x0000000000007b1d */ /* 0x004fec0000010000 */
[----:B------:R1:W-:Y:S02]  /*1910*/  @UP3 UTMALDG.2D [UR12], [UR16] ;  /* 0x0000000c100035b4 */ /* 0x0003e40008008000 */
[----:B------:R-:W-:Y:S06]  /*1920*/  BAR.SYNC.DEFER_BLOCKING 0x0 ;  /* 0x0000000000007b1d */ /* 0x000fec0000010000 */
[----:B------:R-:W2:Y:S02]  /*1930*/  SYNCS.PHASECHK.TRANS64.TRYWAIT P0, [UR18+0x14000], R2 ;  /* 0x01400002ff0075a7 */ /* 0x000ea40008000152 */
[----:B-12---:R-:W-:Y:S05]  /*1940*/  @!P0 BRA `(.L_x_49) ;  /* 0x00000008001c8947 */ /* 0x006fea0003800000 */
.L_x_51:
[----:B------:R-:W-:Y:S01]  /*1950*/  USHF.L.U32 UR6, UR21, 0x8, URZ ;  /* 0x0000000815067899 */ /* 0x000fe2000800063f */
[----:B------:R-:W-:Y:S02]  /*1960*/  WARPGROUP.DEPBAR.LE gsb0, 0x0 ;  /* 0x00008000000079c5 */ /* 0x000fe40000010000 */
[----:B------:R-:W-:Y:S01]  /*1970*/  USHF.R.U32.HI UR16, URZ, 0x4, UR8 ;  /* 0x000000043f107899 */ /* 0x000fe20008011608 */
[----:B------:R-:W-:Y:S01]  /*1980*/  WARPGROUP.ARRIVE ;  /* 0x00000000000079c5 */ /* 0x000fe20000000000 */
[----:B------:R-:W-:Y:S01]  /*1990*/  ULOP3.LUT UR6, UR6, 0x400, URZ, 0xc0, !UPT ;  /* 0x0000040006067892 */ /* 0x000fe2000f8ec03f */
[----:B------:R-:W1:Y:S01]  /*19a0*/  LDC R2, c[0x0][0x230] ;  /* 0x00008c00ff027b82 */ /* 0x000e620000000800 */
[----:B------:R-:W-:Y:S02]  /*19b0*/  USGXT.U32 UR16, UR16, 0xe ;  /* 0x0000000e1010789a */ /* 0x000fe40008000000 */
[----:B------:R-:W-:Y:S01]  /*19c0*/  ULEA.HI UR6, UR12, UR6, URZ, 0x1c ;  /* 0x000000060c067291 */ /* 0x000fe2000f8fe03f */
[----:B------:R-:W-:Y:S01]  /*19d0*/  UMOV UR17, 0x40000040 ;  /* 0x4000004000117882 */ /* 0x000fe20000000000 */
[----:B------:R-:W-:-:S02]  /*19e0*/  UMOV UR19, 0x40000040 ;  /* 0x4000004000137882 */ /* 0x000fc40000000000 */
[----:B------:R-:W-:Y:S01]  /*19f0*/  ULOP3.LUT UR18, UR6, 0x3fff, URZ, 0xc0, !UPT ;  /* 0x00003fff06127892 */ /* 0x000fe2000f8ec03f */
[----:B------:R-:W-:Y:S02]  /*1a00*/  UMOV UR7, URZ ;  /* 0x0000003f00077c82 */ /* 0x000fe40008000000 */
[----:B------:R-:W-:Y:S01]  /*1a10*/  UMOV UR6, URZ ;  /* 0x0000003f00067c82 */ /* 0x000fe20008000000 */
[----:B------:R-:W-:Y:S02]  /*1a20*/  UIADD3 UR10, UR10, 0x80, URZ ;  /* 0x000000800a0a7890 */ /* 0x000fe4000fffe03f */
[----:B------:R-:W-:-:S03]  /*1a30*/  UIADD3 UR5, UR5, 0x1, URZ ;  /* 0x0000000105057890 */ /* 0x000fc6000fffe03f */
[----:B------:R-:W-:Y:S01]  /*1a40*/  QGMMA.64x128x32.F32.E4M3.E4M3 R24, gdesc[UR16], R24 ;  /* 0x01e00000101879f3 */ /* 0x000fe20008700818 */
[----:B------:R-:W-:Y:S02]  /*1a50*/  UIADD3 UR16, UP0, UR16, 0x2, URZ ;  /* 0x0000000210107890 */ /* 0x000fe4000ff1e03f */
[----:B------:R-:W-:Y:S02]  /*1a60*/  UIADD3 UR18, UP1, UR18, 0x2, URZ ;  /* 0x0000000212127890 */ /* 0x000fe4000ff3e03f */
[----:B------:R-:W-:Y:S02]  /*1a70*/  UIADD3.X UR17, UR6, 0x40000040, URZ, UP0, !UPT ;  /* 0x4000004006117890 */ /* 0x000fe400087fe43f */
[----:B------:R-:W-:Y:S01]  /*1a80*/  UIADD3.X UR19, UR7, 0x40000040, URZ, UP1, !UPT ;  /* 0x4000004007137890 */ /* 0x000fe20008ffe43f */
[----:B-1----:R-:W-:Y:S01]  /*1a90*/  ISETP.LE.AND P0, PT, R2, UR10, PT ;  /* 0x0000000a02007c0c */ /* 0x002fe2000bf03270 */
[----:B------:R-:W-:Y:S02]  /*1aa0*/  UIADD3.64 UR28, UR16, 0x2, URZ ;  /* 0x00000002101c7897 */ /* 0x000fe4000fffe03f */
[----:B------:R-:W-:-:S02]  /*1ab0*/  UIADD3.64 UR30, UR18, 0x2, URZ ;  /* 0x00000002121e7897 */ /* 0x000fc4000fffe03f */
[----:B------:R-:W-:-:S04]  /*1ac0*/  UISETP.NE.U32.AND UP0, UPT, UR5, 0x2, UPT ;  /* 0x000000020500788c */ /* 0x000fc8000bf05070 */
[----:B------:R-:W-:Y:S02]  /*1ad0*/  USEL UR6, URZ, 0x1, UP0 ;  /* 0x000000013f067887 */ /* 0x000fe40008000000 */
[----:B------:R-:W-:Y:S02]  /*1ae0*/  USEL UR5, UR5, URZ, UP0 ;  /* 0x0000003f05057287 */ /* 0x000fe40008000000 */
[----:B------:R-:W-:Y:S01]  /*1af0*/  ULOP3.LUT UR4, UR4, UR6, URZ, 0x3c, !UPT ;  /* 0x0000000604047292 */ /* 0x000fe2000f8e3c3f */
[----:B------:R-:W-:Y:S01]  /*1b00*/  QGMMA.64x128x32.F32.E4M3.E4M3 R24, gdesc[UR16], R24 ;  /* 0x01e00000101879f3 */ /* 0x000fe20008700818 */
[----:B------:R-:W-:Y:S02]  /*1b10*/  UIADD3.64 UR16, UR16, 0x4, URZ ;  /* 0x0000000410107897 */ /* 0x000fe4000fffe03f */
[----:B------:R-:W-:-:S09]  /*1b20*/  UIADD3.64 UR18, UR18, 0x4, URZ ;  /* 0x0000000412127897 */ /* 0x000fd2000fffe03f */
[----:B------:R-:W-:-:S12]  /*1b30*/  QGMMA.64x128x32.F32.E4M3.E4M3 R24, gdesc[UR28], R24 ;  /* 0x01e000001c1879f3 */ /* 0x000fd80008700818 */
[----:B------:R-:W-:Y:S01]  /*1b40*/  QGMMA.64x128x32.F32.E4M3.E4M3 R24, gdesc[UR16], R24, gsb0 ;  /* 0x01e00000101879f3 */ /* 0x000fe20008000818 */
[----:B------:R-:W-:Y:S05]  /*1b50*/  @!P0 BRA `(.L_x_50) ;  /* 0xfffffff800f88947 */ /* 0x000fea000383ffff */
.L_x_48:
[----:B------:R-:W-:Y:S02]  /*1b60*/  WARPGROUP.DEPBAR.LE gsb0, 0x0 ;  /* 0x00008000000079c5 */ /* 0x000fe40000010000 */
[----:B----4-:R-:W-:Y:S01]  /*1b70*/  BAR.SYNC.DEFER_BLOCKING 0x0 ;  /* 0x0000000000007b1d */ /* 0x010fe20000010000 */
[C---:B-1---5:R-:W-:Y:S01]  /*1b80*/  IMAD.SHL.U32 R2, R0.reuse, 0x40, RZ ;  /* 0x0000004000027824 */ /* 0x062fe200078e00ff */
[C---:B------:R-:W-:Y:S01]  /*1b90*/  LOP3.LUT R3, R0.reuse, 0x1c, RZ, 0xc0, !PT ;  /* 0x0000001c00037812 */ /* 0x040fe200078ec0ff */
[----:B---3--:R-:W-:Y:S01]  /*1ba0*/  IMAD.SHL.U32 R4, R0, 0x2, RZ ;  /* 0x0000000200047824 */ /* 0x008fe200078e00ff */
[----:B------:R-:W-:Y:S02]  /*1bb0*/  ELECT P0, URZ, PT ;  /* 0x00000000003f782f */ /* 0x000fe40003800000 */
[----:B------:R-:W-:Y:S01]  /*1bc0*/  F2FP.SATFINITE.E4M3.F32.PACK_AB_MERGE_C R24, R25, R24, RZ ;  /* 0x000000181918723e */ /* 0x000fe200048070ff */
[----:B------:R-:W-:Y:S01]  /*1bd0*/  ULOP3.LUT UR21, UR21, 0x1, URZ, 0xc0, !UPT ;  /* 0x0000000115157892 */ /* 0x000fe2000f8ec03f */
[----:B------:R-:W-:Y:S01]  /*1be0*/  LOP3.LUT R2, R2, 0x3800, RZ, 0xc0, !PT ;  /* 0x0000380002027812 */ /* 0x000fe200078ec0ff */
[----:B------:R-:W-:Y:S01]  /*1bf0*/  UMOV UR10, UR11 ;  /* 0x0000000b000a7c82 */ /* 0x000fe20008000000 */
[----:B------:R-:W-:Y:S01]  /*1c00*/  LOP3.LUT R4, R4, 0x6, RZ, 0xc0, !PT ;  /* 0x0000000604047812 */ /* 0x000fe200078ec0ff */
[----:B--2---:R-:W-:Y:S01]  /*1c10*/  ULEA UR9, UR21, UR15, 0x7 ;  /* 0x0000000f15097291 */ /* 0x004fe2000f8e383f */
[----:B------:R-:W-:Y:S01]  /*1c20*/  F2FP.SATFINITE.E4M3.F32.PACK_AB_MERGE_C R26, R27, R26, RZ ;  /* 0x0000001a1b1a723e */ /* 0x000fe200048070ff */
[----:B------:R-:W-:Y:S01]  /*1c30*/  IMAD R2, R3, 0x20, R2 ;  /* 0x0000002003027824 */ /* 0x000fe200078e0202 */
[----:B------:R-:W-:Y:S01]  /*1c40*/  F2FP.SATFINITE.E4M3.F32.PACK_AB_MERGE_C R28, R29, R28, RZ ;  /* 0x0000001c1d1c723e */ /* 0x000fe200048070ff */
[----:B------:R-:W-:Y:S01]  /*1c50*/  IMAD R3, R3, 0x4, R4 ;  /* 0x0000000403037824 */ /* 0x000fe200078e0204 */
[----:B------:R-:W-:Y:S01]  /*1c60*/  F2FP.SATFINITE.E4M3.F32.PACK_AB_MERGE_C R30, R31, R30, RZ ;  /* 0x0000001e1f1e723e */ /* 0x000fe200048070ff */
[----:B------:R-:W-:Y:S01]  /*1c70*/  ULEA UR8, UR21, UR20, 0xd ;  /* 0x0000001415087291 */ /* 0x000fe2000f8e683f */
[----:B------:R-:W-:Y:S01]  /*1c80*/  F2FP.SATFINITE.E4M3.F32.PACK_AB_MERGE_C R32, R33, R32, RZ ;  /* 0x000000202120723e */ /* 0x000fe200048070ff */
[----:B------:R-:W-:Y:S01]  /*1c90*/  IMAD.IADD R3, R2, 0x1, R3 ;  /* 0x0000000102037824 */ /* 0x000fe200078e0203 */
[----:B------:R-:W-:-:S02]  /*1ca0*/  F2FP.SATFINITE.E4M3.F32.PACK_AB_MERGE_C R34, R35, R34, RZ ;  /* 0x000000222322723e */ /* 0x000fc400048070ff */
[----:B------:R-:W-:Y:S02]  /*1cb0*/  F2FP.SATFINITE.E4M3.F32.PACK_AB_MERGE_C R36, R37, R36, RZ ;  /* 0x000000242524723e */ /* 0x000fe400048070ff */
[----:B------:R-:W-:Y:S01]  /*1cc0*/  F2FP.SATFINITE.E4M3.F32.PACK_AB_MERGE_C R38, R39, R38, RZ ;  /* 0x000000262726723e */ /* 0x000fe200048070ff */
[----:B------:R-:W1:Y:S02]  /*1cd0*/  @!P2 SYNCS.CCTL.IV [UR20+0x14000] ;  /* 0x01400000ff00a9b1 */ /* 0x000e640008000014 */
[----:B-1----:R-:W-:Y:S01]  /*1ce0*/  BAR.SYNC.DEFER_BLOCKING 0x0 ;  /* 0x0000000000007b1d */ /* 0x002fe20000010000 */
[----:B------:R-:W-:Y:S02]  /*1cf0*/  ISETP.LT.U32.AND P0, PT, R7, 0x40, P0 ;  /* 0x000000400700780c */ /* 0x000fe40000701070 */
[----:B------:R-:W-:Y:S02]  /*1d00*/  LOP3.LUT R5, R3, 0x10, RZ, 0x3c, !PT ;  /* 0x0000001003057812 */ /* 0x000fe400078e3cff */
[----:B------:R-:W-:-:S02]  /*1d10*/  F2FP.SATFINITE.E4M3.F32.PACK_AB_MERGE_C R40, R41, R40, RZ ;  /* 0x000000282928723e */ /* 0x000fc400048070ff */
[----:B------:R-:W-:Y:S02]  /*1d20*/  F2FP.SATFINITE.E4M3.F32.PACK_AB_MERGE_C R42, R43, R42, RZ ;  /* 0x0000002a2b2a723e */ /* 0x000fe400048070ff */
[----:B------:R-:W-:Y:S02]  /*1d30*/  F2FP.SATFINITE.E4M3.F32.PACK_AB_MERGE_C R44, R45, R44, RZ ;  /* 0x0000002c2d2c723e */ /* 0x000fe400048070ff */
[----:B------:R-:W-:Y:S02]  /*1d40*/  F2FP.SATFINITE.E4M3.F32.PACK_AB_MERGE_C R46, R47, R46, RZ ;  /* 0x0000002e2f2e723e */ /* 0x000fe400048070ff */
[----:B------:R-:W-:Y:S01]  /*1d50*/  LOP3.LUT R7, R3, 0x20, RZ, 0x3c, !PT ;  /* 0x0000002003077812 */ /* 0x000fe200078e3cff */
[----:B------:R-:W-:Y:S01]  /*1d60*/  VOTEU.ANY UP0, P0 ;  /* 0x00000000003f7886 */ /* 0x000fe20000000100 */
[----:B------:R-:W-:Y:S01]  /*1d70*/  F2FP.SATFINITE.E4M3.F32.PACK_AB_MERGE_C R48, R49, R48, RZ ;  /* 0x000000303130723e */ /* 0x000fe200048070ff */
[----:B------:R-:W-:Y:S01]  /*1d80*/  VOTEU.ANY UP1, P0 ;  /* 0x00000000003f7886 */ /* 0x000fe20000020100 */
[----:B------:R-:W-:-:S02]  /*1d90*/  F2FP.SATFINITE.E4M3.F32.PACK_AB_MERGE_C R50, R51, R50, RZ ;  /* 0x000000323332723e */ /* 0x000fc400048070ff */
[----:B------:R-:W-:Y:S01]  /*1da0*/  F2FP.SATFINITE.E4M3.F32.PACK_AB_MERGE_C R52, R53, R52, RZ ;  /* 0x000000343534723e */ /* 0x000fe200048070ff */
[----:B------:R-:W-:Y:S01]  /*1db0*/  @UP0 UMOV UR6, UR26 ;  /* 0x0000001a00060c82 */ /* 0x000fe20008000000 */
[----:B------:R-:W-:Y:S01]  /*1dc0*/  F2FP.SATFINITE.E4M3.F32.PACK_AB_MERGE_C R54, R55, R54, RZ ;  /* 0x000000363736723e */ /* 0x000fe200048070ff */
[----:B------:R-:W-:Y:S01]  /*1dd0*/  @UP0 UMOV UR7, UR27 ;  /* 0x0000001b00070c82 */ /* 0x000fe20008000000 */
[----:B------:R-:W-:Y:S01]  /*1de0*/  LOP3.LUT R9, R3, 0x30, RZ, 0x3c, !PT ;  /* 0x0000003003097812 */ /* 0x000fe200078e3cff */
[----:B------:R-:W1:Y:S02]  /*1df0*/  @!P2 SYNCS.CCTL.IV [UR20+0x14008] ;  /* 0x01400800ff00a9b1 */ /* 0x000e640008000014 */
[----:B-1----:R-:W-:Y:S01]  /*1e00*/  STS.U16 [R3+UR20], R24 ;  /* 0x0000001803007988 */ /* 0x002fe20008000414 */
[----:B------:R-:W-:Y:S02]  /*1e10*/  F2FP.SATFINITE.E4M3.F32.PACK_AB_MERGE_C R56, R57, R56, RZ ;  /* 0x000000383938723e */ /* 0x000fe400048070ff */
[----:B------:R-:W-:Y:S01]  /*1e20*/  F2FP.SATFINITE.E4M3.F32.PACK_AB_MERGE_C R58, R59, R58, RZ ;  /* 0x0000003a3b3a723e */ /* 0x000fe200048070ff */
[----:B------:R-:W-:Y:S01]  /*1e30*/  STS.U16 [R3+UR20+0x400], R26 ;  /* 0x0004001a03007988 */ /* 0x000fe20008000414 */
[----:B------:R-:W-:-:S02]  /*1e40*/  F2FP.SATFINITE.E4M3.F32.PACK_AB_MERGE_C R60, R61, R60, RZ ;  /* 0x0000003c3d3c723e */ /* 0x000fc400048070ff */
[----:B------:R-:W-:Y:S01]  /*1e50*/  F2FP.SATFINITE.E4M3.F32.PACK_AB_MERGE_C R62, R63, R62, RZ ;  /* 0x0000003e3f3e723e */ /* 0x000fe200048070ff */
[----:B------:R-:W-:Y:S01]  /*1e60*/  STS.U16 [R3+UR20+0x8], R28 ;  /* 0x0000081c03007988 */ /* 0x000fe20008000414 */
[----:B------:R-:W-:Y:S02]  /*1e70*/  LOP3.LUT R11, R3, 0x40, RZ, 0x3c, !PT ;  /* 0x00000040030b7812 */ /* 0x000fe400078e3cff */
[----:B------:R-:W-:Y:S01]  /*1e80*/  F2FP.SATFINITE.E4M3.F32.PACK_AB_MERGE_C R64, R65, R64, RZ ;  /* 0x000000404140723e */ /* 0x000fe200048070ff */
[----:B------:R-:W-:Y:S01]  /*1e90*/  STS.U16 [R3+UR20+0x408], R30 ;  /* 0x0004081e03007988 */ /* 0x000fe20008000414 */
[----:B------:R-:W-:Y:S02]  /*1ea0*/  F2FP.SATFINITE.E4M3.F32.PACK_AB_MERGE_C R66, R67, R66, RZ ;  /* 0x000000424342723e */ /* 0x000fe400048070ff */
[----:B------:R-:W-:Y:S01]  /*1eb0*/  F2FP.SATFINITE.E4M3.F32.PACK_AB_MERGE_C R68, R69, R68, RZ ;  /* 0x000000444544723e */ /* 0x000fe200048070ff */
[----:B------:R-:W-:Y:S01]  /*1ec0*/  STS.U16 [R5+UR20], R32 ;  /* 0x0000002005007988 */ /* 0x000fe20008000414 */
[----:B------:R-:W-:-:S02]  /*1ed0*/  F2FP.SATFINITE.E4M3.F32.PACK_AB_MERGE_C R70, R71, R70, RZ ;  /* 0x000000464746723e */ /* 0x000fc400048070ff */
[----:B------:R-:W-:Y:S01]  /*1ee0*/  F2FP.SATFINITE.E4M3.F32.PACK_AB_MERGE_C R72, R73, R72, RZ ;  /* 0x000000484948723e */ /* 0x000fe200048070ff */
[----:B------:R-:W-:Y:S01]  /*1ef0*/  STS.U16 [R5+UR20+0x400], R34 ;  /* 0x0004002205007988 */ /* 0x000fe20008000414 */
[----:B------:R-:W-:Y:S02]  /*1f00*/  F2FP.SATFINITE.E4M3.F32.PACK_AB_MERGE_C R74, R75, R74, RZ ;  /* 0x0000004a4b4a723e */ /* 0x000fe400048070ff */
[----:B------:R-:W-:Y:S01]  /*1f10*/  F2FP.SATFINITE.E4M3.F32.PACK_AB_MERGE_C R76, R77, R76, RZ ;  /* 0x0000004c4d4c723e */ /* 0x000fe200048070ff */
[----:B------:R-:W-:Y:S01]  /*1f20*/  STS.U16 [R5+UR20+0x8], R36 ;  /* 0x0000082405007988 */ /* 0x000fe20008000414 */
[----:B------:R-:W-:Y:S02]  /*1f30*/  F2FP.SATFINITE.E4M3.F32.PACK_AB_MERGE_C R78, R79, R78, RZ ;  /* 0x0000004e4f4e723e */ /* 0x000fe400048070ff */
[----:B------:R-:W-:Y:S01]  /*1f40*/  F2FP.SATFINITE.E4M3.F32.PACK_AB_MERGE_C R80, R81, R80, RZ ;  /* 0x000000505150723e */ /* 0x000fe200048070ff */
[----:B------:R1:W-:Y:S01]  /*1f50*/  STS.U16 [R5+UR20+0x408], R38 ;  /* 0x0004082605007988 */ /* 0x0003e20008000414 */
[----:B------:R-:W-:-:S02]  /*1f60*/  F2FP.SATFINITE.E4M3.F32.PACK_AB_MERGE_C R82, R83, R82, RZ ;  /* 0x000000525352723e */ /* 0x000fc400048070ff */
[----:B------:R-:W-:Y:S01]  /*1f70*/  F2FP.SATFINITE.E4M3.F32.PACK_AB_MERGE_C R84, R85, R84, RZ ;  /* 0x000000545554723e */ /* 0x000fe200048070ff */
[----:B------:R-:W-:Y:S01]  /*1f80*/  STS.U16 [R7+UR20], R40 ;  /* 0x0000002807007988 */ /* 0x000fe20008000414 */
[----:B------:R-:W-:-:S03]  /*1f90*/  F2FP.SATFINITE.E4M3.F32.PACK_AB_MERGE_C R86, R87, R86, RZ ;  /* 0x000000565756723e */ /* 0x000fc600048070ff */
[----:B------:R-:W-:Y:S01]  /*1fa0*/  STS.U16 [R7+UR20+0x400], R42 ;  /* 0x0004002a07007988 */ /* 0x000fe20008000414 */
[----:B-1----:R-:W-:-:S03]  /*1fb0*/  LOP3.LUT R5, R3, 0x50, RZ, 0x3c, !PT ;  /* 0x0000005003057812 */ /* 0x002fc600078e3cff */
[----:B------:R-:W-:Y:S04]  /*1fc0*/  STS.U16 [R7+UR20+0x8], R44 ;  /* 0x0000082c07007988 */ /* 0x000fe80008000414 */
[----:B------:R1:W-:Y:S04]  /*1fd0*/  STS.U16 [R7+UR20+0x408], R46 ;  /* 0x0004082e07007988 */ /* 0x0003e80008000414 */
[----:B------:R-:W-:Y:S04]  /*1fe0*/  STS.U16 [R9+UR20], R48 ;  /* 0x0000003009007988 */ /* 0x000fe80008000414 */
[----:B------:R-:W-:Y:S01]  /*1ff0*/  STS.U16 [R9+UR20+0x400], R50 ;  /* 0x0004003209007988 */ /* 0x000fe20008000414 */
[----:B-1----:R-:W-:-:S02]  /*2000*/  LOP3.LUT R7, R3, 0x60, RZ, 0x3c, !PT ;  /* 0x0000006003077812 */ /* 0x002fc400078e3cff */
[----:B------:R-:W-:Y:S01]  /*2010*/  LOP3.LUT R3, R3, 0x70, RZ, 0x3c, !PT ;  /* 0x0000007003037812 */ /* 0x000fe200078e3cff */
[----:B------:R-:W-:Y:S04]  /*2020*/  STS.U16 [R9+UR20+0x8], R52 ;  /* 0x0000083409007988 */ /* 0x000fe80008000414 */
[----:B------:R-:W-:Y:S04]  /*2030*/  STS.U16 [R9+UR20+0x408], R54 ;  /* 0x0004083609007988 */ /* 0x000fe80008000414 */
[----:B------:R-:W-:Y:S04]  /*2040*/  STS.U16 [R11+UR20], R56 ;  /* 0x000000380b007988 */ /* 0x000fe80008000414 */
[----:B------:R-:W-:Y:S04]  /*2050*/  STS.U16 [R11+UR20+0x400], R58 ;  /* 0x0004003a0b007988 */ /* 0x000fe80008000414 */
        /* <DEDUP_REMOVED lines=13> */
[----:B------:R-:W-:Y:S01]  /*2130*/  STS.U16 [R3+UR20+0x408], R86 ;  /* 0x0004085603007988 */ /* 0x000fe20008000414 */
[----:B------:R1:W-:Y:S06]  /*2140*/  MEMBAR.ALL.CTA ;  /* 0x0000000000007992 */ /* 0x0003ec0000008000 */
[----:B-1----:R-:W1:Y:S02]  /*2150*/  FENCE.VIEW.ASYNC.S ;  /* 0x00000000000073c6 */ /* 0x002e640000000000 */
[----:B-1----:R-:W-:Y:S06]  /*2160*/  BAR.SYNC.DEFER_BLOCKING 0x0 ;  /* 0x0000000000007b1d */ /* 0x002fec0000010000 */
[----:B------:R1:W-:Y:S01]  /*2170*/  @UP1 UTMASTG.2D [UR8], [UR6] ;  /* 0x00000008060013b5 */ /* 0x0003e20008008000 */
[----:B------:R0:W-:Y:S01]  /*2180*/  UTMACMDFLUSH ;  /* 0x00000000000079b7 */ /* 0x0001e20000000000 */
[----:B------:R-:W-:-:S04]  /*2190*/  DEPBAR.LE SB0, 0x0 ;  /* 0x000080000000791a */ /* 0x000fc80000000000 */
[----:B------:R-:W-:Y:S06]  /*21a0*/  BAR.SYNC.DEFER_BLOCKING 0x0 ;  /* 0x0000000000007b1d */ /* 0x000fec0000010000 */
[----:B-1----:R-:W-:Y:S05]  /*21b0*/  EXIT ;  /* 0x000000000000794d */ /* 0x002fea0003800000 */
.L_x_49:
[----:B------:R-:W1:Y:S02]  /*21c0*/  SYNCS.PHASECHK.TRANS64.TRYWAIT P0, [UR18+0x14000], R2 ;  /* 0x01400002ff0075a7 */ /* 0x000e640008000152 */
[----:B-1----:R-:W-:Y:S05]  /*21d0*/  @!P0 BRA `(.L_x_49) ;  /* 0xfffffffc00f88947 */ /* 0x002fea000383ffff */
[----:B------:R-:W-:Y:S05]  /*21e0*/  BRA `(.L_x_51) ;  /* 0xfffffff400d87947 */ /* 0x000fea000383ffff */
.L_x_52:
[----:B------:R-:W-:-:S00]  /*21f0*/  BRA `(.L_x_52) ;  /* 0xfffffffc00fc7947 */ /* 0x000fc0000383ffff */
[----:B------:R-:W-:-:S00]  /*2200*/  NOP ;  /* 0x0000000000007918 */ /* 0x000fc00000000000 */
[----:B------:R-:W-:-:S00]  /*2210*/  NOP ;  /* 0x0000000000007918 */ /* 0x000fc00000000000 */
[----:B------:R-:W-:-:S00]  /*2220*/  NOP ;  /* 0x0000000000007918 */ /* 0x000fc00000000000 */
[----:B------:R-:W-:-:S00]  /*2230*/  NOP ;  /* 0x0000000000007918 */ /* 0x000fc00000000000 */
[----:B------:R-:W-:-:S00]  /*2240*/  NOP ;  /* 0x0000000000007918 */ /* 0x000fc00000000000 */
[----:B------:R-:W-:-:S00]  /*2250*/  NOP ;  /* 0x0000000000007918 */ /* 0x000fc00000000000 */
[----:B------:R-:W-:-:S00]  /*2260*/  NOP ;  /* 0x0000000000007918 */ /* 0x000fc00000000000 */
[----:B------:R-:W-:-:S00]  /*2270*/  NOP ;  /* 0x0000000000007918 */ /* 0x000fc00000000000 */
.L_x_53:


//--------------------- .nv.shared.gluon_wgmma    --------------------------
	.section	.nv.shared.gluon_wgmma,"aw",@nobits
	.sectionflags	@""
	.align	16
	.zero		1024


//--------------------- .nv.shared.reserved.0     --------------------------
	.section	.nv.shared.reserved.0,"aw",@nobits
	.weak		__nv_reservedSMEM_offset_0_alias
	.size		__nv_reservedSMEM_offset_0_alias, 0, 0
	.other		__nv_reservedSMEM_offset_0_alias,@"STO_CUDA_RESERVED_SHARED STV_DEFAULT"
__nv_reservedSMEM_offset_0_alias:
	.zero		0


//--------------------- .nv.constant0.gluon_wgmma --------------------------
	.section	.nv.constant0.gluon_wgmma,"a",@progbits
	.sectionflags	@""
	.align	4
.nv.constant0.gluon_wgmma:
	.zero		608


//--------------------- SYMBOLS --------------------------

	.type		.nv.reservedSmem.offset0,@object
	.size		.nv.reservedSmem.offset0,0x4
